//
// Generated by NVIDIA NVVM Compiler
//
// Compiler Build ID: CL-36424714
// Cuda compilation tools, release 13.0, V13.0.88
// Based on NVVM 20.0.0
//

.version 9.0
.target sm_100
.address_size 64

	// .globl	_Z11reduce_treeiPfS_Pi
// _ZZ11reduce_treeiPfS_PiE5shArr has been demoted
// _ZZ10reduce_usmiPfS_PiE5shArr has been demoted
// _ZZ15reduce_registeriPfS_PiE5shArr has been demoted

.visible .entry _Z11reduce_treeiPfS_Pi(
	.param .u32 _Z11reduce_treeiPfS_Pi_param_0,
	.param .u64 .ptr .align 1 _Z11reduce_treeiPfS_Pi_param_1,
	.param .u64 .ptr .align 1 _Z11reduce_treeiPfS_Pi_param_2,
	.param .u64 .ptr .align 1 _Z11reduce_treeiPfS_Pi_param_3
)
{
	.reg .pred 	%p<19>;
	.reg .b32 	%r<51>;
	.reg .b32 	%f<37>;
	.reg .b64 	%rd<19>;
	// demoted variable
	.shared .align 4 .b8 _ZZ11reduce_treeiPfS_PiE5shArr[4096];
	ld.param.u32 	%r23, [_Z11reduce_treeiPfS_Pi_param_0];
	ld.param.u64 	%rd4, [_Z11reduce_treeiPfS_Pi_param_1];
	ld.param.u64 	%rd5, [_Z11reduce_treeiPfS_Pi_param_2];
	ld.param.u64 	%rd3, [_Z11reduce_treeiPfS_Pi_param_3];
	cvta.to.global.u64 	%rd1, %rd4;
	cvta.to.global.u64 	%rd2, %rd5;
	mov.u32 	%r1, %tid.x;
	mov.u32 	%r2, %ctaid.x;
	mov.u32 	%r50, %ntid.x;
	mad.lo.s32 	%r46, %r2, %r50, %r1;
	mov.u32 	%r5, %nctaid.x;
	mul.lo.s32 	%r6, %r50, %r5;
	setp.ge.s32 	%p1, %r46, %r23;
	mov.f32 	%f35, 0f00000000;
	@%p1 bra 	$L__BB0_7;
	add.s32 	%r24, %r46, %r6;
	max.s32 	%r25, %r23, %r24;
	setp.lt.s32 	%p2, %r24, %r23;
	selp.u32 	%r26, 1, 0, %p2;
	add.s32 	%r27, %r24, %r26;
	sub.s32 	%r28, %r25, %r27;
	div.u32 	%r29, %r28, %r6;
	add.s32 	%r7, %r29, %r26;
	and.b32  	%r30, %r7, 3;
	setp.eq.s32 	%p3, %r30, 3;
	mov.f32 	%f35, 0f00000000;
	@%p3 bra 	$L__BB0_4;
	add.s32 	%r31, %r7, 1;
	and.b32  	%r32, %r31, 3;
	neg.s32 	%r44, %r32;
	mov.f32 	%f35, 0f00000000;
$L__BB0_3:
	.pragma "nounroll";
	mul.wide.s32 	%rd6, %r46, 4;
	add.s64 	%rd7, %rd1, %rd6;
	ld.global.nc.f32 	%f14, [%rd7];
	add.f32 	%f35, %f35, %f14;
	add.s32 	%r46, %r46, %r6;
	add.s32 	%r44, %r44, 1;
	setp.ne.s32 	%p4, %r44, 0;
	@%p4 bra 	$L__BB0_3;
$L__BB0_4:
	setp.lt.u32 	%p5, %r7, 3;
	@%p5 bra 	$L__BB0_7;
	mul.wide.s32 	%rd10, %r6, 4;
	shl.b32 	%r33, %r6, 2;
$L__BB0_6:
	mul.wide.s32 	%rd8, %r46, 4;
	add.s64 	%rd9, %rd1, %rd8;
	ld.global.nc.f32 	%f15, [%rd9];
	add.f32 	%f16, %f35, %f15;
	add.s64 	%rd11, %rd9, %rd10;
	ld.global.nc.f32 	%f17, [%rd11];
	add.f32 	%f18, %f16, %f17;
	add.s64 	%rd12, %rd11, %rd10;
	ld.global.nc.f32 	%f19, [%rd12];
	add.f32 	%f20, %f18, %f19;
	add.s64 	%rd13, %rd12, %rd10;
	ld.global.nc.f32 	%f21, [%rd13];
	add.f32 	%f35, %f20, %f21;
	add.s32 	%r46, %r33, %r46;
	setp.lt.s32 	%p6, %r46, %r23;
	@%p6 bra 	$L__BB0_6;
$L__BB0_7:
	shl.b32 	%r34, %r1, 2;
	mov.u32 	%r35, _ZZ11reduce_treeiPfS_PiE5shArr;
	add.s32 	%r16, %r35, %r34;
	st.shared.f32 	[%r16], %f35;
	bar.sync 	0;
	setp.lt.u32 	%p7, %r50, 2;
	@%p7 bra 	$L__BB0_12;
	mov.u32 	%r48, %r50;
$L__BB0_9:
	shr.u32 	%r18, %r48, 1;
	setp.ge.u32 	%p8, %r1, %r18;
	@%p8 bra 	$L__BB0_11;
	shl.b32 	%r36, %r18, 2;
	add.s32 	%r37, %r16, %r36;
	ld.shared.f32 	%f22, [%r37];
	ld.shared.f32 	%f23, [%r16];
	add.f32 	%f24, %f22, %f23;
	st.shared.f32 	[%r16], %f24;
$L__BB0_11:
	bar.sync 	0;
	setp.gt.u32 	%p9, %r48, 3;
	mov.u32 	%r48, %r18;
	@%p9 bra 	$L__BB0_9;
$L__BB0_12:
	setp.ne.s32 	%p10, %r1, 0;
	@%p10 bra 	$L__BB0_14;
	ld.shared.f32 	%f25, [_ZZ11reduce_treeiPfS_PiE5shArr];
	mul.wide.u32 	%rd14, %r2, 4;
	add.s64 	%rd15, %rd2, %rd14;
	st.global.f32 	[%rd15], %f25;
$L__BB0_14:
	setp.ne.s32 	%p11, %r1, 0;
	membar.gl;
	mov.b32 	%r49, 0;
	@%p11 bra 	$L__BB0_16;
	cvta.to.global.u64 	%rd16, %rd3;
	atom.global.add.u32 	%r49, [%rd16], 1;
$L__BB0_16:
	add.s32 	%r39, %r5, -1;
	setp.eq.s32 	%p12, %r49, %r39;
	selp.u32 	%r40, 1, 0, %p12;
	{ 
	.reg .pred 	%p1; 
	.reg .pred 	%p2; 
	setp.ne.u32 	%p1, %r40, 0; 
	bar.red.or.pred 	%p2, 0, %p1; 
	selp.u32 	%r41, 1, 0, %p2; 
	}
	setp.eq.s32 	%p13, %r41, 0;
	@%p13 bra 	$L__BB0_25;
	setp.ge.s32 	%p14, %r1, %r6;
	mov.f32 	%f36, 0f00000000;
	@%p14 bra 	$L__BB0_19;
	mul.wide.u32 	%rd17, %r1, 4;
	add.s64 	%rd18, %rd2, %rd17;
	ld.global.f32 	%f36, [%rd18];
$L__BB0_19:
	setp.lt.u32 	%p15, %r50, 2;
	st.shared.f32 	[%r16], %f36;
	bar.sync 	0;
	@%p15 bra 	$L__BB0_23;
$L__BB0_20:
	shr.u32 	%r22, %r50, 1;
	setp.ge.u32 	%p16, %r1, %r22;
	@%p16 bra 	$L__BB0_22;
	shl.b32 	%r42, %r22, 2;
	add.s32 	%r43, %r16, %r42;
	ld.shared.f32 	%f27, [%r43];
	ld.shared.f32 	%f28, [%r16];
	add.f32 	%f29, %f27, %f28;
	st.shared.f32 	[%r16], %f29;
$L__BB0_22:
	bar.sync 	0;
	setp.gt.u32 	%p17, %r50, 3;
	mov.u32 	%r50, %r22;
	@%p17 bra 	$L__BB0_20;
$L__BB0_23:
	setp.ne.s32 	%p18, %r1, 0;
	@%p18 bra 	$L__BB0_25;
	ld.shared.f32 	%f30, [_ZZ11reduce_treeiPfS_PiE5shArr];
	st.global.f32 	[%rd2], %f30;
$L__BB0_25:
	ret;

}
	// .globl	_Z10reduce_usmiPfS_Pi
.visible .entry _Z10reduce_usmiPfS_Pi(
	.param .u32 _Z10reduce_usmiPfS_Pi_param_0,
	.param .u64 .ptr .align 1 _Z10reduce_usmiPfS_Pi_param_1,
	.param .u64 .ptr .align 1 _Z10reduce_usmiPfS_Pi_param_2,
	.param .u64 .ptr .align 1 _Z10reduce_usmiPfS_Pi_param_3
)
{
	.reg .pred 	%p<21>;
	.reg .b32 	%r<52>;
	.reg .b32 	%f<102>;
	.reg .b64 	%rd<19>;
	// demoted variable
	.shared .align 4 .b8 _ZZ10reduce_usmiPfS_PiE5shArr[4096];
	ld.param.u32 	%r24, [_Z10reduce_usmiPfS_Pi_param_0];
	ld.param.u64 	%rd4, [_Z10reduce_usmiPfS_Pi_param_1];
	ld.param.u64 	%rd5, [_Z10reduce_usmiPfS_Pi_param_2];
	ld.param.u64 	%rd3, [_Z10reduce_usmiPfS_Pi_param_3];
	cvta.to.global.u64 	%rd1, %rd4;
	cvta.to.global.u64 	%rd2, %rd5;
	mov.u32 	%r1, %tid.x;
	mov.u32 	%r2, %ctaid.x;
	mov.u32 	%r3, %ntid.x;
	mad.lo.s32 	%r49, %r2, %r3, %r1;
	mov.u32 	%r5, %nctaid.x;
	mul.lo.s32 	%r6, %r3, %r5;
	setp.ge.s32 	%p1, %r49, %r24;
	mov.f32 	%f98, 0f00000000;
	@%p1 bra 	$L__BB1_7;
	add.s32 	%r25, %r49, %r6;
	max.s32 	%r26, %r24, %r25;
	setp.lt.s32 	%p2, %r25, %r24;
	selp.u32 	%r27, 1, 0, %p2;
	add.s32 	%r28, %r25, %r27;
	sub.s32 	%r29, %r26, %r28;
	div.u32 	%r30, %r29, %r6;
	add.s32 	%r7, %r30, %r27;
	and.b32  	%r31, %r7, 3;
	setp.eq.s32 	%p3, %r31, 3;
	mov.f32 	%f98, 0f00000000;
	@%p3 bra 	$L__BB1_4;
	add.s32 	%r32, %r7, 1;
	and.b32  	%r33, %r32, 3;
	neg.s32 	%r47, %r33;
	mov.f32 	%f98, 0f00000000;
$L__BB1_3:
	.pragma "nounroll";
	mul.wide.s32 	%rd6, %r49, 4;
	add.s64 	%rd7, %rd1, %rd6;
	ld.global.nc.f32 	%f20, [%rd7];
	add.f32 	%f98, %f98, %f20;
	add.s32 	%r49, %r49, %r6;
	add.s32 	%r47, %r47, 1;
	setp.ne.s32 	%p4, %r47, 0;
	@%p4 bra 	$L__BB1_3;
$L__BB1_4:
	setp.lt.u32 	%p5, %r7, 3;
	@%p5 bra 	$L__BB1_7;
	mul.wide.s32 	%rd10, %r6, 4;
	shl.b32 	%r34, %r6, 2;
$L__BB1_6:
	mul.wide.s32 	%rd8, %r49, 4;
	add.s64 	%rd9, %rd1, %rd8;
	ld.global.nc.f32 	%f21, [%rd9];
	add.f32 	%f22, %f98, %f21;
	add.s64 	%rd11, %rd9, %rd10;
	ld.global.nc.f32 	%f23, [%rd11];
	add.f32 	%f24, %f22, %f23;
	add.s64 	%rd12, %rd11, %rd10;
	ld.global.nc.f32 	%f25, [%rd12];
	add.f32 	%f26, %f24, %f25;
	add.s64 	%rd13, %rd12, %rd10;
	ld.global.nc.f32 	%f27, [%rd13];
	add.f32 	%f98, %f26, %f27;
	add.s32 	%r49, %r34, %r49;
	setp.lt.s32 	%p6, %r49, %r24;
	@%p6 bra 	$L__BB1_6;
$L__BB1_7:
	shl.b32 	%r35, %r1, 2;
	mov.u32 	%r36, _ZZ10reduce_usmiPfS_PiE5shArr;
	add.s32 	%r16, %r36, %r35;
	st.shared.f32 	[%r16], %f98;
	and.b32  	%r37, %r35, 3968;
	add.s32 	%r17, %r36, %r37;
	and.b32  	%r18, %r1, 31;
	setp.gt.u32 	%p7, %r18, 15;
	and.b32  	%r38, %r35, 124;
	add.s32 	%r19, %r17, %r38;
	@%p7 bra 	$L__BB1_9;
	ld.volatile.shared.f32 	%f28, [%r19+64];
	ld.volatile.shared.f32 	%f29, [%r19];
	add.f32 	%f30, %f28, %f29;
	st.volatile.shared.f32 	[%r19], %f30;
	ld.volatile.shared.f32 	%f31, [%r19+32];
	ld.volatile.shared.f32 	%f32, [%r19];
	add.f32 	%f33, %f31, %f32;
	st.volatile.shared.f32 	[%r19], %f33;
	ld.volatile.shared.f32 	%f34, [%r19+16];
	ld.volatile.shared.f32 	%f35, [%r19];
	add.f32 	%f36, %f34, %f35;
	st.volatile.shared.f32 	[%r19], %f36;
	ld.volatile.shared.f32 	%f37, [%r19+8];
	ld.volatile.shared.f32 	%f38, [%r19];
	add.f32 	%f39, %f37, %f38;
	st.volatile.shared.f32 	[%r19], %f39;
	ld.volatile.shared.f32 	%f40, [%r19+4];
	ld.volatile.shared.f32 	%f41, [%r19];
	add.f32 	%f42, %f40, %f41;
	st.volatile.shared.f32 	[%r19], %f42;
$L__BB1_9:
	ld.volatile.shared.f32 	%f43, [%r17];
	bar.sync 	0;
	setp.gt.u32 	%p8, %r1, 31;
	shl.b32 	%r39, %r18, 2;
	add.s32 	%r20, %r36, %r39;
	mad.lo.s32 	%r21, %r1, 124, %r16;
	@%p8 bra 	$L__BB1_16;
	shl.b32 	%r41, %r1, 5;
	setp.ge.u32 	%p9, %r41, %r3;
	mov.f32 	%f99, 0f00000000;
	@%p9 bra 	$L__BB1_12;
	ld.shared.f32 	%f99, [%r21];
$L__BB1_12:
	setp.gt.u32 	%p10, %r18, 15;
	st.shared.f32 	[%r16], %f99;
	@%p10 bra 	$L__BB1_14;
	ld.volatile.shared.f32 	%f45, [%r20+64];
	ld.volatile.shared.f32 	%f46, [%r20];
	add.f32 	%f47, %f45, %f46;
	st.volatile.shared.f32 	[%r20], %f47;
	ld.volatile.shared.f32 	%f48, [%r20+32];
	ld.volatile.shared.f32 	%f49, [%r20];
	add.f32 	%f50, %f48, %f49;
	st.volatile.shared.f32 	[%r20], %f50;
	ld.volatile.shared.f32 	%f51, [%r20+16];
	ld.volatile.shared.f32 	%f52, [%r20];
	add.f32 	%f53, %f51, %f52;
	st.volatile.shared.f32 	[%r20], %f53;
	ld.volatile.shared.f32 	%f54, [%r20+8];
	ld.volatile.shared.f32 	%f55, [%r20];
	add.f32 	%f56, %f54, %f55;
	st.volatile.shared.f32 	[%r20], %f56;
	ld.volatile.shared.f32 	%f57, [%r20+4];
	ld.volatile.shared.f32 	%f58, [%r20];
	add.f32 	%f59, %f57, %f58;
	st.volatile.shared.f32 	[%r20], %f59;
$L__BB1_14:
	ld.volatile.shared.f32 	%f10, [_ZZ10reduce_usmiPfS_PiE5shArr];
	setp.ne.s32 	%p11, %r1, 0;
	@%p11 bra 	$L__BB1_16;
	mul.wide.u32 	%rd14, %r2, 4;
	add.s64 	%rd15, %rd2, %rd14;
	st.global.f32 	[%rd15], %f10;
$L__BB1_16:
	membar.gl;
	setp.ne.s32 	%p12, %r1, 0;
	mov.b32 	%r51, 0;
	@%p12 bra 	$L__BB1_18;
	cvta.to.global.u64 	%rd16, %rd3;
	atom.global.add.u32 	%r51, [%rd16], 1;
$L__BB1_18:
	add.s32 	%r43, %r5, -1;
	setp.eq.s32 	%p13, %r51, %r43;
	selp.u32 	%r44, 1, 0, %p13;
	{ 
	.reg .pred 	%p1; 
	.reg .pred 	%p2; 
	setp.ne.u32 	%p1, %r44, 0; 
	bar.red.or.pred 	%p2, 0, %p1; 
	selp.u32 	%r45, 1, 0, %p2; 
	}
	setp.eq.s32 	%p14, %r45, 0;
	@%p14 bra 	$L__BB1_30;
	setp.ge.s32 	%p15, %r1, %r6;
	mov.f32 	%f100, 0f00000000;
	@%p15 bra 	$L__BB1_21;
	mul.wide.u32 	%rd17, %r1, 4;
	add.s64 	%rd18, %rd2, %rd17;
	ld.global.f32 	%f100, [%rd18];
$L__BB1_21:
	setp.gt.u32 	%p16, %r18, 15;
	st.shared.f32 	[%r16], %f100;
	@%p16 bra 	$L__BB1_23;
	ld.volatile.shared.f32 	%f61, [%r19+64];
	ld.volatile.shared.f32 	%f62, [%r19];
	add.f32 	%f63, %f61, %f62;
	st.volatile.shared.f32 	[%r19], %f63;
	ld.volatile.shared.f32 	%f64, [%r19+32];
	ld.volatile.shared.f32 	%f65, [%r19];
	add.f32 	%f66, %f64, %f65;
	st.volatile.shared.f32 	[%r19], %f66;
	ld.volatile.shared.f32 	%f67, [%r19+16];
	ld.volatile.shared.f32 	%f68, [%r19];
	add.f32 	%f69, %f67, %f68;
	st.volatile.shared.f32 	[%r19], %f69;
	ld.volatile.shared.f32 	%f70, [%r19+8];
	ld.volatile.shared.f32 	%f71, [%r19];
	add.f32 	%f72, %f70, %f71;
	st.volatile.shared.f32 	[%r19], %f72;
	ld.volatile.shared.f32 	%f73, [%r19+4];
	ld.volatile.shared.f32 	%f74, [%r19];
	add.f32 	%f75, %f73, %f74;
	st.volatile.shared.f32 	[%r19], %f75;
$L__BB1_23:
	setp.gt.u32 	%p17, %r1, 31;
	ld.volatile.shared.f32 	%f76, [%r17];
	bar.sync 	0;
	@%p17 bra 	$L__BB1_30;
	shl.b32 	%r46, %r1, 5;
	setp.ge.u32 	%p18, %r46, %r3;
	mov.f32 	%f101, 0f00000000;
	@%p18 bra 	$L__BB1_26;
	ld.shared.f32 	%f101, [%r21];
$L__BB1_26:
	setp.lt.u32 	%p19, %r18, 16;
	st.shared.f32 	[%r16], %f101;
	@%p19 bra 	$L__BB1_28;
	ld.volatile.shared.f32 	%f78, [_ZZ10reduce_usmiPfS_PiE5shArr];
	bra.uni 	$L__BB1_30;
$L__BB1_28:
	setp.ne.s32 	%p20, %r1, 0;
	ld.volatile.shared.f32 	%f79, [%r20+64];
	ld.volatile.shared.f32 	%f80, [%r20];
	add.f32 	%f81, %f79, %f80;
	st.volatile.shared.f32 	[%r20], %f81;
	ld.volatile.shared.f32 	%f82, [%r20+32];
	ld.volatile.shared.f32 	%f83, [%r20];
	add.f32 	%f84, %f82, %f83;
	st.volatile.shared.f32 	[%r20], %f84;
	ld.volatile.shared.f32 	%f85, [%r20+16];
	ld.volatile.shared.f32 	%f86, [%r20];
	add.f32 	%f87, %f85, %f86;
	st.volatile.shared.f32 	[%r20], %f87;
	ld.volatile.shared.f32 	%f88, [%r20+8];
	ld.volatile.shared.f32 	%f89, [%r20];
	add.f32 	%f90, %f88, %f89;
	st.volatile.shared.f32 	[%r20], %f90;
	ld.volatile.shared.f32 	%f91, [%r20+4];
	ld.volatile.shared.f32 	%f92, [%r20];
	add.f32 	%f93, %f91, %f92;
	st.volatile.shared.f32 	[%r20], %f93;
	ld.volatile.shared.f32 	%f15, [_ZZ10reduce_usmiPfS_PiE5shArr];
	@%p20 bra 	$L__BB1_30;
	st.global.f32 	[%rd2], %f15;
$L__BB1_30:
	ret;

}
	// .globl	_Z15reduce_registeriPfS_Pi
.visible .entry _Z15reduce_registeriPfS_Pi(
	.param .u32 _Z15reduce_registeriPfS_Pi_param_0,
	.param .u64 .ptr .align 1 _Z15reduce_registeriPfS_Pi_param_1,
	.param .u64 .ptr .align 1 _Z15reduce_registeriPfS_Pi_param_2,
	.param .u64 .ptr .align 1 _Z15reduce_registeriPfS_Pi_param_3
)
{
	.reg .pred 	%p<37>;
	.reg .b32 	%r<86>;
	.reg .b32 	%f<77>;
	.reg .b64 	%rd<19>;
	// demoted variable
	.shared .align 4 .b8 _ZZ15reduce_registeriPfS_PiE5shArr[128];
	ld.param.u32 	%r20, [_Z15reduce_registeriPfS_Pi_param_0];
	ld.param.u64 	%rd4, [_Z15reduce_registeriPfS_Pi_param_1];
	ld.param.u64 	%rd5, [_Z15reduce_registeriPfS_Pi_param_2];
	ld.param.u64 	%rd3, [_Z15reduce_registeriPfS_Pi_param_3];
	cvta.to.global.u64 	%rd1, %rd4;
	cvta.to.global.u64 	%rd2, %rd5;
	mov.u32 	%r1, %tid.x;
	mov.u32 	%r2, %ctaid.x;
	mov.u32 	%r3, %ntid.x;
	mad.lo.s32 	%r83, %r2, %r3, %r1;
	mov.u32 	%r5, %nctaid.x;
	mul.lo.s32 	%r6, %r3, %r5;
	setp.ge.s32 	%p1, %r83, %r20;
	mov.f32 	%f73, 0f00000000;
	@%p1 bra 	$L__BB2_7;
	add.s32 	%r21, %r83, %r6;
	max.s32 	%r22, %r20, %r21;
	setp.lt.s32 	%p2, %r21, %r20;
	selp.u32 	%r23, 1, 0, %p2;
	add.s32 	%r24, %r21, %r23;
	sub.s32 	%r25, %r22, %r24;
	div.u32 	%r26, %r25, %r6;
	add.s32 	%r7, %r26, %r23;
	and.b32  	%r27, %r7, 3;
	setp.eq.s32 	%p3, %r27, 3;
	mov.f32 	%f73, 0f00000000;
	@%p3 bra 	$L__BB2_4;
	add.s32 	%r28, %r7, 1;
	and.b32  	%r29, %r28, 3;
	neg.s32 	%r81, %r29;
	mov.f32 	%f73, 0f00000000;
$L__BB2_3:
	.pragma "nounroll";
	mul.wide.s32 	%rd6, %r83, 4;
	add.s64 	%rd7, %rd1, %rd6;
	ld.global.nc.f32 	%f20, [%rd7];
	add.f32 	%f73, %f73, %f20;
	add.s32 	%r83, %r83, %r6;
	add.s32 	%r81, %r81, 1;
	setp.ne.s32 	%p4, %r81, 0;
	@%p4 bra 	$L__BB2_3;
$L__BB2_4:
	setp.lt.u32 	%p5, %r7, 3;
	@%p5 bra 	$L__BB2_7;
	mul.wide.s32 	%rd10, %r6, 4;
	shl.b32 	%r30, %r6, 2;
$L__BB2_6:
	mul.wide.s32 	%rd8, %r83, 4;
	add.s64 	%rd9, %rd1, %rd8;
	ld.global.nc.f32 	%f21, [%rd9];
	add.f32 	%f22, %f73, %f21;
	add.s64 	%rd11, %rd9, %rd10;
	ld.global.nc.f32 	%f23, [%rd11];
	add.f32 	%f24, %f22, %f23;
	add.s64 	%rd12, %rd11, %rd10;
	ld.global.nc.f32 	%f25, [%rd12];
	add.f32 	%f26, %f24, %f25;
	add.s64 	%rd13, %rd12, %rd10;
	ld.global.nc.f32 	%f27, [%rd13];
	add.f32 	%f73, %f26, %f27;
	add.s32 	%r83, %r30, %r83;
	setp.lt.s32 	%p6, %r83, %r20;
	@%p6 bra 	$L__BB2_6;
$L__BB2_7:
	mov.b32 	%r31, %f73;
	shfl.sync.down.b32	%r32|%p7, %r31, 16, 31, -1;
	mov.b32 	%f28, %r32;
	add.f32 	%f29, %f73, %f28;
	mov.b32 	%r33, %f29;
	shfl.sync.down.b32	%r34|%p8, %r33, 8, 31, -1;
	mov.b32 	%f30, %r34;
	add.f32 	%f31, %f29, %f30;
	mov.b32 	%r35, %f31;
	shfl.sync.down.b32	%r36|%p9, %r35, 4, 31, -1;
	mov.b32 	%f32, %r36;
	add.f32 	%f33, %f31, %f32;
	mov.b32 	%r37, %f33;
	shfl.sync.down.b32	%r38|%p10, %r37, 2, 31, -1;
	mov.b32 	%f34, %r38;
	add.f32 	%f35, %f33, %f34;
	mov.b32 	%r39, %f35;
	shfl.sync.down.b32	%r40|%p11, %r39, 1, 31, -1;
	mov.b32 	%f36, %r40;
	add.f32 	%f37, %f35, %f36;
	shr.u32 	%r41, %r1, 3;
	and.b32  	%r42, %r41, 124;
	mov.u32 	%r43, _ZZ15reduce_registeriPfS_PiE5shArr;
	add.s32 	%r16, %r43, %r42;
	st.shared.f32 	[%r16], %f37;
	bar.sync 	0;
	setp.gt.u32 	%p12, %r1, 31;
	shl.b32 	%r44, %r1, 2;
	add.s32 	%r17, %r43, %r44;
	@%p12 bra 	$L__BB2_12;
	shl.b32 	%r45, %r1, 5;
	setp.ge.u32 	%p13, %r45, %r3;
	mov.f32 	%f74, 0f00000000;
	@%p13 bra 	$L__BB2_10;
	ld.shared.f32 	%f74, [%r17];
$L__BB2_10:
	mov.b32 	%r46, %f74;
	shfl.sync.down.b32	%r47|%p14, %r46, 16, 31, -1;
	mov.b32 	%f39, %r47;
	add.f32 	%f40, %f74, %f39;
	mov.b32 	%r48, %f40;
	shfl.sync.down.b32	%r49|%p15, %r48, 8, 31, -1;
	mov.b32 	%f41, %r49;
	add.f32 	%f42, %f40, %f41;
	mov.b32 	%r50, %f42;
	shfl.sync.down.b32	%r51|%p16, %r50, 4, 31, -1;
	mov.b32 	%f43, %r51;
	add.f32 	%f44, %f42, %f43;
	mov.b32 	%r52, %f44;
	shfl.sync.down.b32	%r53|%p17, %r52, 2, 31, -1;
	mov.b32 	%f45, %r53;
	add.f32 	%f46, %f44, %f45;
	mov.b32 	%r54, %f46;
	shfl.sync.down.b32	%r55|%p18, %r54, 1, 31, -1;
	mov.b32 	%f47, %r55;
	add.f32 	%f10, %f46, %f47;
	setp.ne.s32 	%p19, %r1, 0;
	@%p19 bra 	$L__BB2_12;
	mul.wide.u32 	%rd14, %r2, 4;
	add.s64 	%rd15, %rd2, %rd14;
	st.global.f32 	[%rd15], %f10;
$L__BB2_12:
	membar.gl;
	setp.ne.s32 	%p20, %r1, 0;
	mov.b32 	%r85, 0;
	@%p20 bra 	$L__BB2_14;
	cvta.to.global.u64 	%rd16, %rd3;
	atom.global.add.u32 	%r85, [%rd16], 1;
$L__BB2_14:
	add.s32 	%r57, %r5, -1;
	setp.eq.s32 	%p21, %r85, %r57;
	selp.u32 	%r58, 1, 0, %p21;
	{ 
	.reg .pred 	%p1; 
	.reg .pred 	%p2; 
	setp.ne.u32 	%p1, %r58, 0; 
	bar.red.or.pred 	%p2, 0, %p1; 
	selp.u32 	%r59, 1, 0, %p2; 
	}
	setp.eq.s32 	%p22, %r59, 0;
	@%p22 bra 	$L__BB2_22;
	setp.ge.s32 	%p23, %r1, %r6;
	mov.f32 	%f75, 0f00000000;
	@%p23 bra 	$L__BB2_17;
	mul.wide.u32 	%rd17, %r1, 4;
	add.s64 	%rd18, %rd2, %rd17;
	ld.global.f32 	%f75, [%rd18];
$L__BB2_17:
	setp.gt.u32 	%p24, %r1, 31;
	mov.b32 	%r60, %f75;
	shfl.sync.down.b32	%r61|%p25, %r60, 16, 31, -1;
	mov.b32 	%f49, %r61;
	add.f32 	%f50, %f75, %f49;
	mov.b32 	%r62, %f50;
	shfl.sync.down.b32	%r63|%p26, %r62, 8, 31, -1;
	mov.b32 	%f51, %r63;
	add.f32 	%f52, %f50, %f51;
	mov.b32 	%r64, %f52;
	shfl.sync.down.b32	%r65|%p27, %r64, 4, 31, -1;
	mov.b32 	%f53, %r65;
	add.f32 	%f54, %f52, %f53;
	mov.b32 	%r66, %f54;
	shfl.sync.down.b32	%r67|%p28, %r66, 2, 31, -1;
	mov.b32 	%f55, %r67;
	add.f32 	%f56, %f54, %f55;
	mov.b32 	%r68, %f56;
	shfl.sync.down.b32	%r69|%p29, %r68, 1, 31, -1;
	mov.b32 	%f57, %r69;
	add.f32 	%f58, %f56, %f57;
	st.shared.f32 	[%r16], %f58;
	bar.sync 	0;
	@%p24 bra 	$L__BB2_22;
	shl.b32 	%r70, %r1, 5;
	setp.ge.u32 	%p30, %r70, %r3;
	mov.f32 	%f76, 0f00000000;
	@%p30 bra 	$L__BB2_20;
	ld.shared.f32 	%f76, [%r17];
$L__BB2_20:
	setp.ne.s32 	%p31, %r1, 0;
	mov.b32 	%r71, %f76;
	shfl.sync.down.b32	%r72|%p32, %r71, 16, 31, -1;
	mov.b32 	%f60, %r72;
	add.f32 	%f61, %f76, %f60;
	mov.b32 	%r73, %f61;
	shfl.sync.down.b32	%r74|%p33, %r73, 8, 31, -1;
	mov.b32 	%f62, %r74;
	add.f32 	%f63, %f61, %f62;
	mov.b32 	%r75, %f63;
	shfl.sync.down.b32	%r76|%p34, %r75, 4, 31, -1;
	mov.b32 	%f64, %r76;
	add.f32 	%f65, %f63, %f64;
	mov.b32 	%r77, %f65;
	shfl.sync.down.b32	%r78|%p35, %r77, 2, 31, -1;
	mov.b32 	%f66, %r78;
	add.f32 	%f67, %f65, %f66;
	mov.b32 	%r79, %f67;
	shfl.sync.down.b32	%r80|%p36, %r79, 1, 31, -1;
	mov.b32 	%f68, %r80;
	add.f32 	%f15, %f67, %f68;
	@%p31 bra 	$L__BB2_22;
	st.global.f32 	[%rd2], %f15;
$L__BB2_22:
	ret;

}


// ===== COMPILED SASS (sm_100) =====

	.target	sm_100

	.elftype	@"ET_EXEC"


//--------------------- .note.nv.tkinfo           --------------------------
	.section	.note.nv.tkinfo,"",@"SHT_NOTE"
	.sectionflags	@"SHF_NOTE_NV_TKINFO"
	.tkinfo
        /*0018*/ 	.word	0x00000002
        /*0030*/ 	.string	""
        /*0030*/ 	.string	"ptxas"
        /*0030*/ 	.string	"Cuda compilation tools, release 13.0, V13.0.88"
        /*0030*/ 	.string	"Build cuda_13.0.r13.0/compiler.36424714_0"
        /*0030*/ 	.string	"-arch sm_100 -m 64 "



//--------------------- .note.nv.cuinfo           --------------------------
	.section	.note.nv.cuinfo,"",@"SHT_NOTE"
	.sectionflags	@"SHF_NOTE_NV_CUINFO"
        /*0018*/ 	.short	0x0002
        /*001a*/ 	.short	0x0064
        /*001c*/ 	.short	0x0082
	.zero		2


//--------------------- .nv.info                  --------------------------
	.section	.nv.info,"",@"SHT_CUDA_INFO"
	.align	4


	//----- nvinfo : EIATTR_REGCOUNT
	.align		4
        /*0000*/ 	.byte	0x04, 0x2f
        /*0002*/ 	.short	(.L_1 - .L_0)
	.align		4
.L_0:
        /*0004*/ 	.word	index@(_Z11reduce_treeiPfS_Pi)
        /*0008*/ 	.word	0x00000012


	//----- nvinfo : EIATTR_FRAME_SIZE
	.align		4
.L_1:
        /*000c*/ 	.byte	0x04, 0x11
        /*000e*/ 	.short	(.L_3 - .L_2)
	.align		4
.L_2:
        /*0010*/ 	.word	index@(_Z11reduce_treeiPfS_Pi)
        /*0014*/ 	.word	0x00000000


	//----- nvinfo : EIATTR_REGCOUNT
	.align		4
.L_3:
        /*0018*/ 	.byte	0x04, 0x2f
        /*001a*/ 	.short	(.L_5 - .L_4)
	.align		4
.L_4:
        /*001c*/ 	.word	index@(_Z10reduce_usmiPfS_Pi)
        /*0020*/ 	.word	0x00000014


	//----- nvinfo : EIATTR_FRAME_SIZE
	.align		4
.L_5:
        /*0024*/ 	.byte	0x04, 0x11
        /*0026*/ 	.short	(.L_7 - .L_6)
	.align		4
.L_6:
        /*0028*/ 	.word	index@(_Z10reduce_usmiPfS_Pi)
        /*002c*/ 	.word	0x00000000


	//----- nvinfo : EIATTR_REGCOUNT
	.align		4
.L_7:
        /*0030*/ 	.byte	0x04, 0x2f
        /*0032*/ 	.short	(.L_9 - .L_8)
	.align		4
.L_8:
        /*0034*/ 	.word	index@(_Z15reduce_registeriPfS_Pi)
        /*0038*/ 	.word	0x00000013


	//----- nvinfo : EIATTR_FRAME_SIZE
	.align		4
.L_9:
        /*003c*/ 	.byte	0x04, 0x11
        /*003e*/ 	.short	(.L_11 - .L_10)
	.align		4
.L_10:
        /*0040*/ 	.word	index@(_Z15reduce_registeriPfS_Pi)
        /*0044*/ 	.word	0x00000000


	//----- nvinfo : EIATTR_MIN_STACK_SIZE
	.align		4
.L_11:
        /*0048*/ 	.byte	0x04, 0x12
        /*004a*/ 	.short	(.L_13 - .L_12)
	.align		4
.L_12:
        /*004c*/ 	.word	index@(_Z15reduce_registeriPfS_Pi)
        /*0050*/ 	.word	0x00000000


	//----- nvinfo : EIATTR_MIN_STACK_SIZE
	.align		4
.L_13:
        /*0054*/ 	.byte	0x04, 0x12
        /*0056*/ 	.short	(.L_15 - .L_14)
	.align		4
.L_14:
        /*0058*/ 	.word	index@(_Z10reduce_usmiPfS_Pi)
        /*005c*/ 	.word	0x00000000


	//----- nvinfo : EIATTR_MIN_STACK_SIZE
	.align		4
.L_15:
        /*0060*/ 	.byte	0x04, 0x12
        /*0062*/ 	.short	(.L_17 - .L_16)
	.align		4
.L_16:
        /*0064*/ 	.word	index@(_Z11reduce_treeiPfS_Pi)
        /*0068*/ 	.word	0x00000000
.L_17:


//--------------------- .nv.compat                --------------------------
	.section	.nv.compat,"",@"SHT_CUDA_COMPAT_INFO"
	.align	4
        /*0000*/ 	.byte	0x02, 0x09, 0x00, 0x00, 0x02, 0x02, 0x01, 0x00, 0x02, 0x05, 0x05, 0x00, 0x03, 0x07, 0x01, 0x01
        /*0010*/ 	.byte	0x02, 0x03, 0x00, 0x00, 0x02, 0x06, 0x01, 0x00, 0x04, 0x0b, 0x08, 0x00, 0x09, 0x00, 0x00, 0x00
        /*0020*/ 	.byte	0x00, 0x00, 0x00, 0x00


//--------------------- .nv.info._Z15reduce_registeriPfS_Pi --------------------------
	.section	.nv.info._Z15reduce_registeriPfS_Pi,"",@"SHT_CUDA_INFO"
	.sectionflags	@""
	.align	4


	//----- nvinfo : EIATTR_CUDA_API_VERSION
	.align		4
        /*0000*/ 	.byte	0x04, 0x37
        /*0002*/ 	.short	(.L_19 - .L_18)
.L_18:
        /*0004*/ 	.word	0x00000082


	//----- nvinfo : EIATTR_KPARAM_INFO
	.align		4
.L_19:
        /*0008*/ 	.byte	0x04, 0x17
        /*000a*/ 	.short	(.L_21 - .L_20)
.L_20:
        /*000c*/ 	.word	0x00000000
        /*0010*/ 	.short	0x0003
        /*0012*/ 	.short	0x0018
        /*0014*/ 	.byte	0x00, 0xf5, 0x21, 0x00


	//----- nvinfo : EIATTR_KPARAM_INFO
	.align		4
.L_21:
        /*0018*/ 	.byte	0x04, 0x17
        /*001a*/ 	.short	(.L_23 - .L_22)
.L_22:
        /*001c*/ 	.word	0x00000000
        /*0020*/ 	.short	0x0002
        /*0022*/ 	.short	0x0010
        /*0024*/ 	.byte	0x00, 0xf5, 0x21, 0x00


	//----- nvinfo : EIATTR_KPARAM_INFO
	.align		4
.L_23:
        /*0028*/ 	.byte	0x04, 0x17
        /*002a*/ 	.short	(.L_25 - .L_24)
.L_24:
        /*002c*/ 	.word	0x00000000
        /*0030*/ 	.short	0x0001
        /*0032*/ 	.short	0x0008
        /*0034*/ 	.byte	0x00, 0xf5, 0x21, 0x00


	//----- nvinfo : EIATTR_KPARAM_INFO
	.align		4
.L_25:
        /*0038*/ 	.byte	0x04, 0x17
        /*003a*/ 	.short	(.L_27 - .L_26)
.L_26:
        /*003c*/ 	.word	0x00000000
        /*0040*/ 	.short	0x0000
        /*0042*/ 	.short	0x0000
        /*0044*/ 	.byte	0x00, 0xf0, 0x11, 0x00


	//----- nvinfo : EIATTR_SPARSE_MMA_MASK
	.align		4
.L_27:
        /*0048*/ 	.byte	0x03, 0x50
        /*004a*/ 	.short	0x0000


	//----- nvinfo : EIATTR_MAXREG_COUNT
	.align		4
        /*004c*/ 	.byte	0x03, 0x1b
        /*004e*/ 	.short	0x00ff


	//----- nvinfo : EIATTR_NUM_BARRIERS
	.align		4
        /*0050*/ 	.byte	0x02, 0x4c
        /*0052*/ 	.byte	0x01
	.zero		1


	//----- nvinfo : EIATTR_MERCURY_ISA_VERSION
	.align		4
        /*0054*/ 	.byte	0x03, 0x5f
        /*0056*/ 	.short	0x0101


	//----- nvinfo : EIATTR_COOP_GROUP_MASK_REGIDS
	.align		4
        /*0058*/ 	.byte	0x04, 0x29
        /*005a*/ 	.short	(.L_29 - .L_28)


	//   ....[0]....
.L_28:
        /*005c*/ 	.word	0xffffffff


	//   ....[1]....
        /*0060*/ 	.word	0xffffffff


	//   ....[2]....
        /*0064*/ 	.word	0xffffffff


	//   ....[3]....
        /*0068*/ 	.word	0xffffffff


	//   ....[4]....
        /*006c*/ 	.word	0xffffffff


	//   ....[5]....
        /*0070*/ 	.word	0xffffffff


	//   ....[6]....
        /*0074*/ 	.word	0xffffffff


	//   ....[7]....
        /*0078*/ 	.word	0xffffffff


	//   ....[8]....
        /*007c*/ 	.word	0xffffffff


	//   ....[9]....
        /*0080*/ 	.word	0xffffffff


	//   ....[10]....
        /*0084*/ 	.word	0xffffffff


	//   ....[11]....
        /*0088*/ 	.word	0xffffffff


	//   ....[12]....
        /*008c*/ 	.word	0xffffffff


	//   ....[13]....
        /*0090*/ 	.word	0xffffffff


	//   ....[14]....
        /*0094*/ 	.word	0xffffffff


	//   ....[15]....
        /*0098*/ 	.word	0xffffffff


	//   ....[16]....
        /*009c*/ 	.word	0xffffffff


	//   ....[17]....
        /*00a0*/ 	.word	0xffffffff


	//   ....[18]....
        /*00a4*/ 	.word	0xffffffff


	//   ....[19]....
        /*00a8*/ 	.word	0xffffffff


	//   ....[20]....
        /*00ac*/ 	.word	0x0500000d


	//   ....[21]....
        /*00b0*/ 	.word	0x0500000d


	//   ....[22]....
        /*00b4*/ 	.word	0x0500000d


	//   ....[23]....
        /*00b8*/ 	.word	0x0500000d


	//   ....[24]....
        /*00bc*/ 	.word	0x0500000d


	//----- nvinfo : EIATTR_COOP_GROUP_INSTR_OFFSETS
	.align		4
.L_29:
        /*00c0*/ 	.byte	0x04, 0x28
        /*00c2*/ 	.short	(.L_31 - .L_30)


	//   ....[0]....
.L_30:
        /*00c4*/ 	.word	0x000004a0


	//   ....[1]....
        /*00c8*/ 	.word	0x00000510


	//   ....[2]....
        /*00cc*/ 	.word	0x00000540


	//   ....[3]....
        /*00d0*/ 	.word	0x00000560


	//   ....[4]....
        /*00d4*/ 	.word	0x00000590


	//   ....[5]....
        /*00d8*/ 	.word	0x00000650


	//   ....[6]....
        /*00dc*/ 	.word	0x00000670


	//   ....[7]....
        /*00e0*/ 	.word	0x00000690


	//   ....[8]....
        /*00e4*/ 	.word	0x000006b0


	//   ....[9]....
        /*00e8*/ 	.word	0x000006d0


	//   ....[10]....
        /*00ec*/ 	.word	0x000008c0


	//   ....[11]....
        /*00f0*/ 	.word	0x000008e0


	//   ....[12]....
        /*00f4*/ 	.word	0x00000900


	//   ....[13]....
        /*00f8*/ 	.word	0x00000920


	//   ....[14]....
        /*00fc*/ 	.word	0x00000940


	//   ....[15]....
        /*0100*/ 	.word	0x000009d0


	//   ....[16]....
        /*0104*/ 	.word	0x000009f0


	//   ....[17]....
        /*0108*/ 	.word	0x00000a10


	//   ....[18]....
        /*010c*/ 	.word	0x00000a30


	//   ....[19]....
        /*0110*/ 	.word	0x00000a50


	//   ....[20]....
        /*0114*/ 	.word	0x00000af0


	//   ....[21]....
        /*0118*/ 	.word	0x00000b60


	//   ....[22]....
        /*011c*/ 	.word	0x00000bd0


	//   ....[23]....
        /*0120*/ 	.word	0x00000c40


	//   ....[24]....
        /*0124*/ 	.word	0x00000cb0


	//----- nvinfo : EIATTR_VRC_CTA_INIT_COUNT
	.align		4
.L_31:
        /*0128*/ 	.byte	0x02, 0x4a
	.zero		1
	.zero		1


	//----- nvinfo : EIATTR_EXIT_INSTR_OFFSETS
	.align		4
        /*012c*/ 	.byte	0x04, 0x1c
        /*012e*/ 	.short	(.L_33 - .L_32)


	//   ....[0]....
.L_32:
        /*0130*/ 	.word	0x00000830


	//   ....[1]....
        /*0134*/ 	.word	0x00000980


	//   ....[2]....
        /*0138*/ 	.word	0x00000a60


	//   ....[3]....
        /*013c*/ 	.word	0x00000aa0


	//----- nvinfo : EIATTR_CRS_STACK_SIZE
	.align		4
.L_33:
        /*0140*/ 	.byte	0x04, 0x1e
        /*0142*/ 	.short	(.L_35 - .L_34)
.L_34:
        /*0144*/ 	.word	0x00000000


	//----- nvinfo : EIATTR_CBANK_PARAM_SIZE
	.align		4
.L_35:
        /*0148*/ 	.byte	0x03, 0x19
        /*014a*/ 	.short	0x0020


	//----- nvinfo : EIATTR_PARAM_CBANK
	.align		4
        /*014c*/ 	.byte	0x04, 0x0a
        /*014e*/ 	.short	(.L_37 - .L_36)
	.align		4
.L_36:
        /*0150*/ 	.word	index@(.nv.constant0._Z15reduce_registeriPfS_Pi)
        /*0154*/ 	.short	0x0380
        /*0156*/ 	.short	0x0020


	//----- nvinfo : EIATTR_SW_WAR
	.align		4
.L_37:
        /*0158*/ 	.byte	0x04, 0x36
        /*015a*/ 	.short	(.L_39 - .L_38)
.L_38:
        /*015c*/ 	.word	0x00000008
.L_39:


//--------------------- .nv.info._Z10reduce_usmiPfS_Pi --------------------------
	.section	.nv.info._Z10reduce_usmiPfS_Pi,"",@"SHT_CUDA_INFO"
	.sectionflags	@""
	.align	4


	//----- nvinfo : EIATTR_CUDA_API_VERSION
	.align		4
        /*0000*/ 	.byte	0x04, 0x37
        /*0002*/ 	.short	(.L_41 - .L_40)
.L_40:
        /*0004*/ 	.word	0x00000082


	//----- nvinfo : EIATTR_KPARAM_INFO
	.align		4
.L_41:
        /*0008*/ 	.byte	0x04, 0x17
        /*000a*/ 	.short	(.L_43 - .L_42)
.L_42:
        /*000c*/ 	.word	0x00000000
        /*0010*/ 	.short	0x0003
        /*0012*/ 	.short	0x0018
        /*0014*/ 	.byte	0x00, 0xf5, 0x21, 0x00


	//----- nvinfo : EIATTR_KPARAM_INFO
	.align		4
.L_43:
        /*0018*/ 	.byte	0x04, 0x17
        /*001a*/ 	.short	(.L_45 - .L_44)
.L_44:
        /*001c*/ 	.word	0x00000000
        /*0020*/ 	.short	0x0002
        /*0022*/ 	.short	0x0010
        /*0024*/ 	.byte	0x00, 0xf5, 0x21, 0x00


	//----- nvinfo : EIATTR_KPARAM_INFO
	.align		4
.L_45:
        /*0028*/ 	.byte	0x04, 0x17
        /*002a*/ 	.short	(.L_47 - .L_46)
.L_46:
        /*002c*/ 	.word	0x00000000
        /*0030*/ 	.short	0x0001
        /*0032*/ 	.short	0x0008
        /*0034*/ 	.byte	0x00, 0xf5, 0x21, 0x00


	//----- nvinfo : EIATTR_KPARAM_INFO
	.align		4
.L_47:
        /*0038*/ 	.byte	0x04, 0x17
        /*003a*/ 	.short	(.L_49 - .L_48)
.L_48:
        /*003c*/ 	.word	0x00000000
        /*0040*/ 	.short	0x0000
        /*0042*/ 	.short	0x0000
        /*0044*/ 	.byte	0x00, 0xf0, 0x11, 0x00


	//----- nvinfo : EIATTR_SPARSE_MMA_MASK
	.align		4
.L_49:
        /*0048*/ 	.byte	0x03, 0x50
        /*004a*/ 	.short	0x0000


	//----- nvinfo : EIATTR_MAXREG_COUNT
	.align		4
        /*004c*/ 	.byte	0x03, 0x1b
        /*004e*/ 	.short	0x00ff


	//----- nvinfo : EIATTR_NUM_BARRIERS
	.align		4
        /*0050*/ 	.byte	0x02, 0x4c
        /*0052*/ 	.byte	0x01
	.zero		1


	//----- nvinfo : EIATTR_MERCURY_ISA_VERSION
	.align		4
        /*0054*/ 	.byte	0x03, 0x5f
        /*0056*/ 	.short	0x0101


	//----- nvinfo : EIATTR_VRC_CTA_INIT_COUNT
	.align		4
        /*0058*/ 	.byte	0x02, 0x4a
	.zero		1
	.zero		1


	//----- nvinfo : EIATTR_EXIT_INSTR_OFFSETS
	.align		4
        /*005c*/ 	.byte	0x04, 0x1c
        /*005e*/ 	.short	(.L_51 - .L_50)


	//   ....[0]....
.L_50:
        /*0060*/ 	.word	0x00000a60


	//   ....[1]....
        /*0064*/ 	.word	0x00000c90


	//   ....[2]....
        /*0068*/ 	.word	0x00000d10


	//   ....[3]....
        /*006c*/ 	.word	0x00000e70


	//   ....[4]....
        /*0070*/ 	.word	0x00000ea0


	//----- nvinfo : EIATTR_CRS_STACK_SIZE
	.align		4
.L_51:
        /*0074*/ 	.byte	0x04, 0x1e
        /*0076*/ 	.short	(.L_53 - .L_52)
.L_52:
        /*0078*/ 	.word	0x00000000


	//----- nvinfo : EIATTR_CBANK_PARAM_SIZE
	.align		4
.L_53:
        /*007c*/ 	.byte	0x03, 0x19
        /*007e*/ 	.short	0x0020


	//----- nvinfo : EIATTR_PARAM_CBANK
	.align		4
        /*0080*/ 	.byte	0x04, 0x0a
        /*0082*/ 	.short	(.L_55 - .L_54)
	.align		4
.L_54:
        /*0084*/ 	.word	index@(.nv.constant0._Z10reduce_usmiPfS_Pi)
        /*0088*/ 	.short	0x0380
        /*008a*/ 	.short	0x0020


	//----- nvinfo : EIATTR_SW_WAR
	.align		4
.L_55:
        /*008c*/ 	.byte	0x04, 0x36
        /*008e*/ 	.short	(.L_57 - .L_56)
.L_56:
        /*0090*/ 	.word	0x00000008
.L_57:


//--------------------- .nv.info._Z11reduce_treeiPfS_Pi --------------------------
	.section	.nv.info._Z11reduce_treeiPfS_Pi,"",@"SHT_CUDA_INFO"
	.sectionflags	@""
	.align	4


	//----- nvinfo : EIATTR_CUDA_API_VERSION
	.align		4
        /*0000*/ 	.byte	0x04, 0x37
        /*0002*/ 	.short	(.L_59 - .L_58)
.L_58:
        /*0004*/ 	.word	0x00000082


	//----- nvinfo : EIATTR_KPARAM_INFO
	.align		4
.L_59:
        /*0008*/ 	.byte	0x04, 0x17
        /*000a*/ 	.short	(.L_61 - .L_60)
.L_60:
        /*000c*/ 	.word	0x00000000
        /*0010*/ 	.short	0x0003
        /*0012*/ 	.short	0x0018
        /*0014*/ 	.byte	0x00, 0xf5, 0x21, 0x00


	//----- nvinfo : EIATTR_KPARAM_INFO
	.align		4
.L_61:
        /*0018*/ 	.byte	0x04, 0x17
        /*001a*/ 	.short	(.L_63 - .L_62)
.L_62:
        /*001c*/ 	.word	0x00000000
        /*0020*/ 	.short	0x0002
        /*0022*/ 	.short	0x0010
        /*0024*/ 	.byte	0x00, 0xf5, 0x21, 0x00


	//----- nvinfo : EIATTR_KPARAM_INFO
	.align		4
.L_63:
        /*0028*/ 	.byte	0x04, 0x17
        /*002a*/ 	.short	(.L_65 - .L_64)
.L_64:
        /*002c*/ 	.word	0x00000000
        /*0030*/ 	.short	0x0001
        /*0032*/ 	.short	0x0008
        /*0034*/ 	.byte	0x00, 0xf5, 0x21, 0x00


	//----- nvinfo : EIATTR_KPARAM_INFO
	.align		4
.L_65:
        /*0038*/ 	.byte	0x04, 0x17
        /*003a*/ 	.short	(.L_67 - .L_66)
.L_66:
        /*003c*/ 	.word	0x00000000
        /*0040*/ 	.short	0x0000
        /*0042*/ 	.short	0x0000
        /*0044*/ 	.byte	0x00, 0xf0, 0x11, 0x00


	//----- nvinfo : EIATTR_SPARSE_MMA_MASK
	.align		4
.L_67:
        /*0048*/ 	.byte	0x03, 0x50
        /*004a*/ 	.short	0x0000


	//----- nvinfo : EIATTR_MAXREG_COUNT
	.align		4
        /*004c*/ 	.byte	0x03, 0x1b
        /*004e*/ 	.short	0x00ff


	//----- nvinfo : EIATTR_NUM_BARRIERS
	.align		4
        /*0050*/ 	.byte	0x02, 0x4c
        /*0052*/ 	.byte	0x01
	.zero		1


	//----- nvinfo : EIATTR_MERCURY_ISA_VERSION
	.align		4
        /*0054*/ 	.byte	0x03, 0x5f
        /*0056*/ 	.short	0x0101


	//----- nvinfo : EIATTR_VRC_CTA_INIT_COUNT
	.align		4
        /*0058*/ 	.byte	0x02, 0x4a
	.zero		1
	.zero		1


	//----- nvinfo : EIATTR_EXIT_INSTR_OFFSETS
	.align		4
        /*005c*/ 	.byte	0x04, 0x1c
        /*005e*/ 	.short	(.L_69 - .L_68)


	//   ....[0]....
.L_68:
        /*0060*/ 	.word	0x00000760


	//   ....[1]....
        /*0064*/ 	.word	0x000008f0


	//   ....[2]....
        /*0068*/ 	.word	0x00000960


	//----- nvinfo : EIATTR_CRS_STACK_SIZE
	.align		4
.L_69:
        /*006c*/ 	.byte	0x04, 0x1e
        /*006e*/ 	.short	(.L_71 - .L_70)
.L_70:
        /*0070*/ 	.word	0x00000000


	//----- nvinfo : EIATTR_CBANK_PARAM_SIZE
	.align		4
.L_71:
        /*0074*/ 	.byte	0x03, 0x19
        /*0076*/ 	.short	0x0020


	//----- nvinfo : EIATTR_PARAM_CBANK
	.align		4
        /*0078*/ 	.byte	0x04, 0x0a
        /*007a*/ 	.short	(.L_73 - .L_72)
	.align		4
.L_72:
        /*007c*/ 	.word	index@(.nv.constant0._Z11reduce_treeiPfS_Pi)
        /*0080*/ 	.short	0x0380
        /*0082*/ 	.short	0x0020


	//----- nvinfo : EIATTR_SW_WAR
	.align		4
.L_73:
        /*0084*/ 	.byte	0x04, 0x36
        /*0086*/ 	.short	(.L_75 - .L_74)
.L_74:
        /*0088*/ 	.word	0x00000008
.L_75:


//--------------------- .nv.callgraph             --------------------------
	.section	.nv.callgraph,"",@"SHT_CUDA_CALLGRAPH"
	.align	4
	.sectionentsize	8
	.align		4
        /*0000*/ 	.word	0x00000000
	.align		4
        /*0004*/ 	.word	0xffffffff
	.align		4
        /*0008*/ 	.word	0x00000000
	.align		4
        /*000c*/ 	.word	0xfffffffe
	.align		4
        /*0010*/ 	.word	0x00000000
	.align		4
        /*0014*/ 	.word	0xfffffffd
	.align		4
        /*0018*/ 	.word	0x00000000
	.align		4
        /*001c*/ 	.word	0xfffffffc


//--------------------- .text._Z15reduce_registeriPfS_Pi --------------------------
	.section	.text._Z15reduce_registeriPfS_Pi,"ax",@progbits
	.align	128
        .global         _Z15reduce_registeriPfS_Pi
        .type           _Z15reduce_registeriPfS_Pi,@function
        .size           _Z15reduce_registeriPfS_Pi,(.L_x_53 - _Z15reduce_registeriPfS_Pi)
        .other          _Z15reduce_registeriPfS_Pi,@"STO_CUDA_ENTRY STV_DEFAULT"
_Z15reduce_registeriPfS_Pi:
.text._Z15reduce_registeriPfS_Pi:
[----:B------:R-:W-:Y:S01]  /*0000*/  LDC R1, c[0x0][0x37c] ;  /* 0x0000df00ff017b82 */ /* 0x000fe20000000800 */
[----:B------:R-:W0:Y:S01]  /*0010*/  S2R R0, SR_TID.X ;  /* 0x0000000000007919 */ /* 0x000e220000002100 */
[----:B------:R-:W1:Y:S06]  /*0020*/  LDCU UR8, c[0x0][0x360] ;  /* 0x00006c00ff0877ac */ /* 0x000e6c0008000800 */
[----:B------:R-:W1:Y:S01]  /*0030*/  LDC R2, c[0x0][0x370] ;  /* 0x0000dc00ff027b82 */ /* 0x000e620000000800 */
[----:B------:R-:W-:Y:S01]  /*0040*/  BSSY.RECONVERGENT B0, `(.L_x_0) ;  /* 0x0000045000007945 */ /* 0x000fe20003800200 */
[----:B------:R-:W0:Y:S01]  /*0050*/  S2R R5, SR_CTAID.X ;  /* 0x0000000000057919 */ /* 0x000e220000002500 */
[----:B------:R-:W2:Y:S01]  /*0060*/  LDCU UR4, c[0x0][0x380] ;  /* 0x00007000ff0477ac */ /* 0x000ea20008000800 */
[----:B------:R-:W-:Y:S01]  /*0070*/  HFMA2 R6, -RZ, RZ, 0, 0 ;  /* 0x00000000ff067431 */ /* 0x000fe200000001ff */
[----:B------:R-:W3:Y:S01]  /*0080*/  LDCU.64 UR6, c[0x0][0x358] ;  /* 0x00006b00ff0677ac */ /* 0x000ee20008000a00 */
[----:B-1----:R-:W-:-:S02]  /*0090*/  IMAD R3, R2, UR8, RZ ;  /* 0x0000000802037c24 */ /* 0x002fc4000f8e02ff */
[----:B0-----:R-:W-:-:S05]  /*00a0*/  IMAD R4, R5, UR8, R0 ;  /* 0x0000000805047c24 */ /* 0x001fca000f8e0200 */
[----:B--2---:R-:W-:-:S13]  /*00b0*/  ISETP.GE.AND P0, PT, R4, UR4, PT ;  /* 0x0000000404007c0c */ /* 0x004fda000bf06270 */
[----:B---3--:R-:W-:Y:S05]  /*00c0*/  @P0 BRA `(.L_x_1) ;  /* 0x0000000000f00947 */ /* 0x008fea0003800000 */
[----:B------:R-:W0:Y:S01]  /*00d0*/  I2F.U32.RP R11, R3 ;  /* 0x00000003000b7306 */ /* 0x000e220000209000 */
[C---:B------:R-:W-:Y:S01]  /*00e0*/  IADD3 R8, PT, PT, R3.reuse, R4, RZ ;  /* 0x0000000403087210 */ /* 0x040fe20007ffe0ff */
[----:B------:R-:W-:Y:S01]  /*00f0*/  IMAD.MOV R13, RZ, RZ, -R3 ;  /* 0x000000ffff0d7224 */ /* 0x000fe200078e0a03 */
[----:B------:R-:W-:Y:S01]  /*0100*/  ISETP.NE.U32.AND P2, PT, R3, RZ, PT ;  /* 0x000000ff0300720c */ /* 0x000fe20003f45070 */
[----:B------:R-:W-:Y:S01]  /*0110*/  BSSY.RECONVERGENT B1, `(.L_x_2) ;  /* 0x0000026000017945 */ /* 0x000fe20003800200 */
[C---:B------:R-:W-:Y:S02]  /*0120*/  ISETP.GE.AND P0, PT, R8.reuse, UR4, PT ;  /* 0x0000000408007c0c */ /* 0x040fe4000bf06270 */
[----:B------:R-:W-:Y:S02]  /*0130*/  VIMNMX R9, PT, PT, R8, UR4, !PT ;  /* 0x0000000408097c48 */ /* 0x000fe4000ffe0100 */
[----:B------:R-:W-:-:S04]  /*0140*/  SEL R10, RZ, 0x1, P0 ;  /* 0x00000001ff0a7807 */ /* 0x000fc80000000000 */
[----:B------:R-:W-:Y:S01]  /*0150*/  IADD3 R8, PT, PT, R9, -R8, -R10 ;  /* 0x8000000809087210 */ /* 0x000fe20007ffe80a */
[----:B0-----:R-:W0:Y:S02]  /*0160*/  MUFU.RCP R11, R11 ;  /* 0x0000000b000b7308 */ /* 0x001e240000001000 */
[----:B0-----:R-:W-:-:S06]  /*0170*/  IADD3 R6, PT, PT, R11, 0xffffffe, RZ ;  /* 0x0ffffffe0b067810 */ /* 0x001fcc0007ffe0ff */
[----:B------:R0:W1:Y:S02]  /*0180*/  F2I.FTZ.U32.TRUNC.NTZ R7, R6 ;  /* 0x0000000600077305 */ /* 0x000064000021f000 */
[----:B0-----:R-:W-:Y:S01]  /*0190*/  MOV R6, RZ ;  /* 0x000000ff00067202 */ /* 0x001fe20000000f00 */
[----:B-1----:R-:W-:-:S04]  /*01a0*/  IMAD R13, R13, R7, RZ ;  /* 0x000000070d0d7224 */ /* 0x002fc800078e02ff */
[----:B------:R-:W-:-:S06]  /*01b0*/  IMAD.HI.U32 R7, R7, R13, R6 ;  /* 0x0000000d07077227 */ /* 0x000fcc00078e0006 */
[----:B------:R-:W-:-:S04]  /*01c0*/  IMAD.HI.U32 R7, R7, R8, RZ ;  /* 0x0000000807077227 */ /* 0x000fc800078e00ff */
[----:B------:R-:W-:-:S04]  /*01d0*/  IMAD.MOV R6, RZ, RZ, -R7 ;  /* 0x000000ffff067224 */ /* 0x000fc800078e0a07 */
[----:B------:R-:W-:-:S05]  /*01e0*/  IMAD R8, R3, R6, R8 ;  /* 0x0000000603087224 */ /* 0x000fca00078e0208 */
[----:B------:R-:W-:-:S13]  /*01f0*/  ISETP.GE.U32.AND P0, PT, R8, R3, PT ;  /* 0x000000030800720c */ /* 0x000fda0003f06070 */
[----:B------:R-:W-:Y:S02]  /*0200*/  @P0 IADD3 R8, PT, PT, -R3, R8, RZ ;  /* 0x0000000803080210 */ /* 0x000fe40007ffe1ff */
[----:B------:R-:W-:Y:S02]  /*0210*/  @P0 IADD3 R7, PT, PT, R7, 0x1, RZ ;  /* 0x0000000107070810 */ /* 0x000fe40007ffe0ff */
[----:B------:R-:W-:-:S13]  /*0220*/  ISETP.GE.U32.AND P1, PT, R8, R3, PT ;  /* 0x000000030800720c */ /* 0x000fda0003f26070 */
[----:B------:R-:W-:Y:S01]  /*0230*/  @P1 VIADD R7, R7, 0x1 ;  /* 0x0000000107071836 */ /* 0x000fe20000000000 */
[----:B------:R-:W-:-:S04]  /*0240*/  @!P2 LOP3.LUT R7, RZ, R3, RZ, 0x33, !PT ;  /* 0x00000003ff07a212 */ /* 0x000fc800078e33ff */
[----:B------:R-:W-:-:S04]  /*0250*/  IADD3 R7, PT, PT, R10, R7, RZ ;  /* 0x000000070a077210 */ /* 0x000fc80007ffe0ff */
[C---:B------:R-:W-:Y:S02]  /*0260*/  LOP3.LUT R6, R7.reuse, 0x3, RZ, 0xc0, !PT ;  /* 0x0000000307067812 */ /* 0x040fe400078ec0ff */
[----:B------:R-:W-:Y:S02]  /*0270*/  ISETP.GE.U32.AND P1, PT, R7, 0x3, PT ;  /* 0x000000030700780c */ /* 0x000fe40003f26070 */
[----:B------:R-:W-:Y:S02]  /*0280*/  ISETP.NE.AND P0, PT, R6, 0x3, PT ;  /* 0x000000030600780c */ /* 0x000fe40003f05270 */
[----:B------:R-:W-:-:S11]  /*0290*/  MOV R6, RZ ;  /* 0x000000ff00067202 */ /* 0x000fd60000000f00 */
[----:B------:R-:W-:Y:S05]  /*02a0*/  @!P0 BRA `(.L_x_3) ;  /* 0x0000000000308947 */ /* 0x000fea0003800000 */
[----:B------:R-:W0:Y:S01]  /*02b0*/  LDC.64 R10, c[0x0][0x388] ;  /* 0x0000e200ff0a7b82 */ /* 0x000e220000000a00 */
[----:B------:R-:W-:-:S05]  /*02c0*/  VIADD R6, R7, 0x1 ;  /* 0x0000000107067836 */ /* 0x000fca0000000000 */
[----:B------:R-:W-:Y:S02]  /*02d0*/  LOP3.LUT R7, R6, 0x3, RZ, 0xc0, !PT ;  /* 0x0000000306077812 */ /* 0x000fe400078ec0ff */
[----:B------:R-:W-:Y:S02]  /*02e0*/  MOV R6, RZ ;  /* 0x000000ff00067202 */ /* 0x000fe40000000f00 */
[----:B------:R-:W-:-:S07]  /*02f0*/  IADD3 R7, PT, PT, -R7, RZ, RZ ;  /* 0x000000ff07077210 */ /* 0x000fce0007ffe1ff */
.L_x_4:
[----:B0-----:R-:W-:-:S06]  /*0300*/  IMAD.WIDE R8, R4, 0x4, R10 ;  /* 0x0000000404087825 */ /* 0x001fcc00078e020a */
[----:B------:R-:W2:Y:S01]  /*0310*/  LDG.E.CONSTANT R9, desc[UR6][R8.64] ;  /* 0x0000000608097981 */ /* 0x000ea2000c1e9900 */
[----:B------:R-:W-:Y:S01]  /*0320*/  VIADD R7, R7, 0x1 ;  /* 0x0000000107077836 */ /* 0x000fe20000000000 */
[----:B------:R-:W-:-:S04]  /*0330*/  IADD3 R4, PT, PT, R3, R4, RZ ;  /* 0x0000000403047210 */ /* 0x000fc80007ffe0ff */
[----:B------:R-:W-:Y:S01]  /*0340*/  ISETP.NE.AND P0, PT, R7, RZ, PT ;  /* 0x000000ff0700720c */ /* 0x000fe20003f05270 */
[----:B--2---:R-:W-:-:S12]  /*0350*/  FADD R6, R9, R6 ;  /* 0x0000000609067221 */ /* 0x004fd80000000000 */
[----:B------:R-:W-:Y:S05]  /*0360*/  @P0 BRA `(.L_x_4) ;  /* 0xfffffffc00e40947 */ /* 0x000fea000383ffff */
.L_x_3:
[----:B------:R-:W-:Y:S05]  /*0370*/  BSYNC.RECONVERGENT B1 ;  /* 0x0000000000017941 */ /* 0x000fea0003800200 */
.L_x_2:
[----:B------:R-:W-:Y:S05]  /*0380*/  @!P1 BRA `(.L_x_1) ;  /* 0x0000000000409947 */ /* 0x000fea0003800000 */
.L_x_5:
[----:B------:R-:W0:Y:S02]  /*0390*/  LDC.64 R8, c[0x0][0x388] ;  /* 0x0000e200ff087b82 */ /* 0x000e240000000a00 */
[----:B0-----:R-:W-:-:S04]  /*03a0*/  IMAD.WIDE R14, R4, 0x4, R8 ;  /* 0x00000004040e7825 */ /* 0x001fc800078e0208 */
[C---:B------:R-:W-:Y:S02]  /*03b0*/  IMAD.WIDE R8, R3.reuse, 0x4, R14 ;  /* 0x0000000403087825 */ /* 0x040fe400078e020e */
[----:B------:R-:W2:Y:S02]  /*03c0*/  LDG.E.CONSTANT R15, desc[UR6][R14.64] ;  /* 0x000000060e0f7981 */ /* 0x000ea4000c1e9900 */
[C---:B------:R-:W-:Y:S02]  /*03d0*/  IMAD.WIDE R10, R3.reuse, 0x4, R8 ;  /* 0x00000004030a7825 */ /* 0x040fe400078e0208 */
[----:B------:R-:W3:Y:S02]  /*03e0*/  LDG.E.CONSTANT R8, desc[UR6][R8.64] ;  /* 0x0000000608087981 */ /* 0x000ee4000c1e9900 */
[C---:B------:R-:W-:Y:S02]  /*03f0*/  IMAD.WIDE R12, R3.reuse, 0x4, R10 ;  /* 0x00000004030c7825 */ /* 0x040fe400078e020a */
[----:B------:R-:W4:Y:S04]  /*0400*/  LDG.E.CONSTANT R11, desc[UR6][R10.64] ;  /* 0x000000060a0b7981 */ /* 0x000f28000c1e9900 */
[----:B------:R-:W5:Y:S01]  /*0410*/  LDG.E.CONSTANT R13, desc[UR6][R12.64] ;  /* 0x000000060c0d7981 */ /* 0x000f62000c1e9900 */
[----:B------:R-:W-:-:S04]  /*0420*/  LEA R4, R3, R4, 0x2 ;  /* 0x0000000403047211 */ /* 0x000fc800078e10ff */
[----:B------:R-:W-:Y:S01]  /*0430*/  ISETP.GE.AND P0, PT, R4, UR4, PT ;  /* 0x0000000404007c0c */ /* 0x000fe2000bf06270 */
[----:B--2---:R-:W-:-:S04]  /*0440*/  FADD R7, R15, R6 ;  /* 0x000000060f077221 */ /* 0x004fc80000000000 */
[----:B---3--:R-:W-:-:S04]  /*0450*/  FADD R6, R7, R8 ;  /* 0x0000000807067221 */ /* 0x008fc80000000000 */
[----:B----4-:R-:W-:-:S04]  /*0460*/  FADD R6, R6, R11 ;  /* 0x0000000b06067221 */ /* 0x010fc80000000000 */
[----:B-----5:R-:W-:Y:S01]  /*0470*/  FADD R6, R6, R13 ;  /* 0x0000000d06067221 */ /* 0x020fe20000000000 */
[----:B------:R-:W-:Y:S06]  /*0480*/  @!P0 BRA `(.L_x_5) ;  /* 0xfffffffc00c08947 */ /* 0x000fec000383ffff */
.L_x_1:
[----:B------:R-:W-:Y:S05]  /*0490*/  BSYNC.RECONVERGENT B0 ;  /* 0x0000000000007941 */ /* 0x000fea0003800200 */
.L_x_0:
[----:B------:R-:W0:Y:S01]  /*04a0*/  SHFL.DOWN PT, R7, R6, 0x10, 0x1f ;  /* 0x0a001f0006077f89 */ /* 0x000e2200000e0000 */
[----:B------:R-:W1:Y:S01]  /*04b0*/  S2UR UR5, SR_CgaCtaId ;  /* 0x00000000000579c3 */ /* 0x000e620000008800 */
[----:B------:R-:W-:Y:S01]  /*04c0*/  UMOV UR4, 0x400 ;  /* 0x0000040000047882 */ /* 0x000fe20000000000 */
[----:B------:R-:W-:Y:S01]  /*04d0*/  ISETP.GT.U32.AND P1, PT, R0, 0x1f, PT ;  /* 0x0000001f0000780c */ /* 0x000fe20003f24070 */
[----:B------:R-:W-:Y:S01]  /*04e0*/  BSSY B0, `(.L_x_6) ;  /* 0x0000025000007945 */ /* 0x000fe20003800000 */
[----:B0-----:R-:W-:Y:S01]  /*04f0*/  FADD R7, R7, R6 ;  /* 0x0000000607077221 */ /* 0x001fe20000000000 */
[----:B-1----:R-:W-:-:S04]  /*0500*/  ULEA UR4, UR5, UR4, 0x18 ;  /* 0x0000000405047291 */ /* 0x002fc8000f8ec0ff */
[----:B------:R-:W0:Y:S02]  /*0510*/  SHFL.DOWN PT, R4, R7, 0x8, 0x1f ;  /* 0x09001f0007047f89 */ /* 0x000e2400000e0000 */
[----:B------:R-:W-:Y:S01]  /*0520*/  LEA R6, R0, UR4, 0x2 ;  /* 0x0000000400067c11 */ /* 0x000fe2000f8e10ff */
[----:B0-----:R-:W-:-:S05]  /*0530*/  FADD R8, R7, R4 ;  /* 0x0000000407087221 */ /* 0x001fca0000000000 */
[----:B------:R-:W0:Y:S02]  /*0540*/  SHFL.DOWN PT, R9, R8, 0x4, 0x1f ;  /* 0x08801f0008097f89 */ /* 0x000e2400000e0000 */
[----:B0-----:R-:W-:-:S05]  /*0550*/  FADD R9, R8, R9 ;  /* 0x0000000908097221 */ /* 0x001fca0000000000 */
[----:B------:R-:W0:Y:S02]  /*0560*/  SHFL.DOWN PT, R4, R9, 0x2, 0x1f ;  /* 0x08401f0009047f89 */ /* 0x000e2400000e0000 */
[----:B0-----:R-:W-:Y:S01]  /*0570*/  FADD R10, R9, R4 ;  /* 0x00000004090a7221 */ /* 0x001fe20000000000 */
[----:B------:R-:W-:-:S04]  /*0580*/  SHF.R.U32.HI R4, RZ, 0x3, R0 ;  /* 0x00000003ff047819 */ /* 0x000fc80000011600 */
[----:B------:R-:W0:Y:S01]  /*0590*/  SHFL.DOWN PT, R11, R10, 0x1, 0x1f ;  /* 0x08201f000a0b7f89 */ /* 0x000e2200000e0000 */
[----:B------:R-:W-:Y:S01]  /*05a0*/  LOP3.LUT R4, R4, 0x7c, RZ, 0xc0, !PT ;  /* 0x0000007c04047812 */ /* 0x000fe200078ec0ff */
[----:B0-----:R-:W-:-:S05]  /*05b0*/  FADD R11, R10, R11 ;  /* 0x0000000b0a0b7221 */ /* 0x001fca0000000000 */
[----:B------:R0:W-:Y:S01]  /*05c0*/  STS [R4+UR4], R11 ;  /* 0x0000000b04007988 */ /* 0x0001e20008000804 */
[----:B------:R-:W-:Y:S06]  /*05d0*/  BAR.SYNC.DEFER_BLOCKING 0x0 ;  /* 0x0000000000007b1d */ /* 0x000fec0000010000 */
[----:B------:R-:W-:Y:S05]  /*05e0*/  @P1 BRA `(.L_x_7) ;  /* 0x0000000000501947 */ /* 0x000fea0003800000 */
[----:B------:R-:W-:Y:S01]  /*05f0*/  IMAD.SHL.U32 R7, R0, 0x20, RZ ;  /* 0x0000002000077824 */ /* 0x000fe200078e00ff */
[----:B------:R-:W-:-:S04]  /*0600*/  UMOV UR5, 0xffffffff ;  /* 0xffffffff00057882 */ /* 0x000fc80000000000 */
[----:B------:R-:W-:Y:S01]  /*0610*/  ISETP.GE.U32.AND P0, PT, R7, UR8, PT ;  /* 0x0000000807007c0c */ /* 0x000fe2000bf06070 */
[----:B------:R-:W-:-:S12]  /*0620*/  HFMA2 R7, -RZ, RZ, 0, 0 ;  /* 0x00000000ff077431 */ /* 0x000fd800000001ff */
[----:B------:R1:W2:Y:S01]  /*0630*/  @!P0 LDS R7, [R6] ;  /* 0x0000000006078984 */ /* 0x0002a20000000800 */
[----:B------:R-:W-:Y:S05]  /*0640*/  BRA.DIV UR5, `(.L_x_8) ;  /* 0x0000000605187947 */ /* 0x000fea000b800000 */
[----:B--2---:R-:W2:Y:S02]  /*0650*/  SHFL.DOWN PT, R8, R7, 0x10, 0x1f ;  /* 0x0a001f0007087f89 */ /* 0x004ea400000e0000 */
[----:B--2---:R-:W-:-:S05]  /*0660*/  FADD R8, R8, R7 ;  /* 0x0000000708087221 */ /* 0x004fca0000000000 */
[----:B------:R-:W2:Y:S02]  /*0670*/  SHFL.DOWN PT, R9, R8, 0x8, 0x1f ;  /* 0x09001f0008097f89 */ /* 0x000ea400000e0000 */
[----:B--2---:R-:W-:-:S05]  /*0680*/  FADD R9, R8, R9 ;  /* 0x0000000908097221 */ /* 0x004fca0000000000 */
[----:B------:R-:W2:Y:S02]  /*0690*/  SHFL.DOWN PT, R10, R9, 0x4, 0x1f ;  /* 0x08801f00090a7f89 */ /* 0x000ea400000e0000 */
[----:B--2---:R-:W-:-:S05]  /*06a0*/  FADD R10, R9, R10 ;  /* 0x0000000a090a7221 */ /* 0x004fca0000000000 */
[----:B0-----:R-:W0:Y:S02]  /*06b0*/  SHFL.DOWN PT, R11, R10, 0x2, 0x1f ;  /* 0x08401f000a0b7f89 */ /* 0x001e2400000e0000 */
[----:B0-----:R-:W-:-:S05]  /*06c0*/  FADD R11, R10, R11 ;  /* 0x0000000b0a0b7221 */ /* 0x001fca0000000000 */
[----:B------:R0:W2:Y:S02]  /*06d0*/  SHFL.DOWN PT, R12, R11, 0x1, 0x1f ;  /* 0x08201f000b0c7f89 */ /* 0x0000a400000e0000 */
.L_x_17:
[----:B------:R-:W-:Y:S01]  /*06e0*/  ISETP.NE.AND P0, PT, R0, RZ, PT ;  /* 0x000000ff0000720c */ /* 0x000fe20003f05270 */
[----:B0-2---:R-:W-:-:S12]  /*06f0*/  FADD R11, R11, R12 ;  /* 0x0000000c0b0b7221 */ /* 0x005fd80000000000 */
[----:B------:R-:W0:Y:S02]  /*0700*/  @!P0 LDC.64 R8, c[0x0][0x390] ;  /* 0x0000e400ff088b82 */ /* 0x000e240000000a00 */
[----:B0-----:R-:W-:-:S05]  /*0710*/  @!P0 IMAD.WIDE.U32 R8, R5, 0x4, R8 ;  /* 0x0000000405088825 */ /* 0x001fca00078e0008 */
[----:B------:R2:W-:Y:S02]  /*0720*/  @!P0 STG.E desc[UR6][R8.64], R11 ;  /* 0x0000000b08008986 */ /* 0x0005e4000c101906 */
.L_x_7:
[----:B------:R-:W-:Y:S05]  /*0730*/  BSYNC B0 ;  /* 0x0000000000007941 */ /* 0x000fea0003800000 */
.L_x_6:
[----:B------:R-:W-:Y:S01]  /*0740*/  ISETP.NE.AND P2, PT, R0, RZ, PT ;  /* 0x000000ff0000720c */ /* 0x000fe20003f45270 */
[----:B--2---:R-:W-:Y:S01]  /*0750*/  IMAD.MOV.U32 R8, RZ, RZ, RZ ;  /* 0x000000ffff087224 */ /* 0x004fe200078e00ff */
[----:B------:R-:W-:Y:S01]  /*0760*/  IADD3 R5, PT, PT, R2, -0x1, RZ ;  /* 0xffffffff02057810 */ /* 0x000fe20007ffe0ff */
[----:B------:R-:W-:Y:S06]  /*0770*/  MEMBAR.SC.GPU ;  /* 0x0000000000007992 */ /* 0x000fec0000002000 */
[----:B------:R-:W-:-:S00]  /*0780*/  ERRBAR ;  /* 0x00000000000079ab */ /* 0x000fc00000000000 */
[----:B------:R-:W-:Y:S06]  /*0790*/  CGAERRBAR ;  /* 0x00000000000075ab */ /* 0x000fec0000000000 */
[----:B------:R-:W-:Y:S01]  /*07a0*/  CCTL.IVALL ;  /* 0x00000000ff00798f */ /* 0x000fe20002000000 */
[----:B------:R-:W-:Y:S05]  /*07b0*/  @P2 BRA `(.L_x_9) ;  /* 0x00000000000c2947 */ /* 0x000fea0003800000 */
[----:B------:R-:W2:Y:S01]  /*07c0*/  LDC.64 R8, c[0x0][0x398] ;  /* 0x0000e600ff087b82 */ /* 0x000ea20000000a00 */
[----:B------:R-:W-:-:S05]  /*07d0*/  HFMA2 R7, -RZ, RZ, 0, 5.9604644775390625e-08 ;  /* 0x00000001ff077431 */ /* 0x000fca00000001ff */
[----:B--2---:R2:W5:Y:S02]  /*07e0*/  ATOMG.E.ADD.STRONG.GPU PT, R8, desc[UR6][R8.64], R7 ;  /* 0x80000007080879a8 */ /* 0x00456400081ef106 */
.L_x_9:
[----:B-----5:R-:W-:Y:S01]  /*07f0*/  ISETP.NE.AND P0, PT, R8, R5, PT ;  /* 0x000000050800720c */ /* 0x020fe20003f05270 */
[----:B------:R-:W-:-:S12]  /*0800*/  WARPSYNC.ALL ;  /* 0x0000000000007948 */ /* 0x000fd80003800000 */
[----:B------:R-:W-:Y:S06]  /*0810*/  BAR.RED.OR.DEFER_BLOCKING 0x0, !P0 ;  /* 0x0000000000007b1d */ /* 0x000fec0004014800 */
[----:B------:R-:W3:Y:S02]  /*0820*/  B2R.RESULT RZ, P0 ;  /* 0x0000000000ff731c */ /* 0x000ee40000004000 */
[----:B---3--:R-:W-:Y:S05]  /*0830*/  @!P0 EXIT ;  /* 0x000000000000894d */ /* 0x008fea0003800000 */
[----:B------:R-:W-:Y:S01]  /*0840*/  ISETP.GE.AND P0, PT, R0, R3, PT ;  /* 0x000000030000720c */ /* 0x000fe20003f06270 */
[----:B------:R-:W-:Y:S01]  /*0850*/  BSSY.RECONVERGENT B0, `(.L_x_10) ;  /* 0x0000006000007945 */ /* 0x000fe20003800200 */
[----:B------:R-:W-:-:S11]  /*0860*/  MOV R2, RZ ;  /* 0x000000ff00027202 */ /* 0x000fd60000000f00 */
[----:B------:R-:W-:Y:S05]  /*0870*/  @P0 BRA `(.L_x_11) ;  /* 0x00000000000c0947 */ /* 0x000fea0003800000 */
[----:B------:R-:W3:Y:S02]  /*0880*/  LDC.64 R2, c[0x0][0x390] ;  /* 0x0000e400ff027b82 */ /* 0x000ee40000000a00 */
[----:B---3--:R-:W-:-:S06]  /*0890*/  IMAD.WIDE.U32 R2, R0, 0x4, R2 ;  /* 0x0000000400027825 */ /* 0x008fcc00078e0002 */
[----:B------:R3:W5:Y:S02]  /*08a0*/  LDG.E R2, desc[UR6][R2.64] ;  /* 0x0000000602027981 */ /* 0x000764000c1e1900 */
.L_x_11:
[----:B------:R-:W-:Y:S05]  /*08b0*/  BSYNC.RECONVERGENT B0 ;  /* 0x0000000000007941 */ /* 0x000fea0003800200 */
.L_x_10:
[----:B---3-5:R-:W3:Y:S02]  /*08c0*/  SHFL.DOWN PT, R3, R2, 0x10, 0x1f ;  /* 0x0a001f0002037f89 */ /* 0x028ee400000e0000 */
[----:B---3--:R-:W-:-:S05]  /*08d0*/  FADD R3, R3, R2 ;  /* 0x0000000203037221 */ /* 0x008fca0000000000 */
[----:B------:R-:W3:Y:S02]  /*08e0*/  SHFL.DOWN PT, R8, R3, 0x8, 0x1f ;  /* 0x09001f0003087f89 */ /* 0x000ee400000e0000 */
[----:B---3--:R-:W-:-:S05]  /*08f0*/  FADD R8, R3, R8 ;  /* 0x0000000803087221 */ /* 0x008fca0000000000 */
[----:B------:R-:W3:Y:S02]  /*0900*/  SHFL.DOWN PT, R5, R8, 0x4, 0x1f ;  /* 0x08801f0008057f89 */ /* 0x000ee400000e0000 */
[----:B---3--:R-:W-:-:S05]  /*0910*/  FADD R5, R8, R5 ;  /* 0x0000000508057221 */ /* 0x008fca0000000000 */
[----:B------:R-:W3:Y:S02]  /*0920*/  SHFL.DOWN PT, R10, R5, 0x2, 0x1f ;  /* 0x08401f00050a7f89 */ /* 0x000ee400000e0000 */
[----:B---3--:R-:W-:-:S05]  /*0930*/  FADD R10, R5, R10 ;  /* 0x0000000a050a7221 */ /* 0x008fca0000000000 */
[----:B--2---:R-:W2:Y:S02]  /*0940*/  SHFL.DOWN PT, R7, R10, 0x1, 0x1f ;  /* 0x08201f000a077f89 */ /* 0x004ea400000e0000 */
[----:B--2---:R-:W-:-:S05]  /*0950*/  FADD R7, R10, R7 ;  /* 0x000000070a077221 */ /* 0x004fca0000000000 */
[----:B------:R2:W-:Y:S01]  /*0960*/  STS [R4+UR4], R7 ;  /* 0x0000000704007988 */ /* 0x0005e20008000804 */
[----:B------:R-:W-:Y:S06]  /*0970*/  BAR.SYNC.DEFER_BLOCKING 0x0 ;  /* 0x0000000000007b1d */ /* 0x000fec0000010000 */
[----:B------:R-:W-:Y:S05]  /*0980*/  @P1 EXIT ;  /* 0x000000000000194d */ /* 0x000fea0003800000 */
[----:B------:R-:W-:-:S04]  /*0990*/  SHF.L.U32 R0, R0, 0x5, RZ ;  /* 0x0000000500007819 */ /* 0x000fc800000006ff */
[----:B------:R-:W-:Y:S01]  /*09a0*/  ISETP.GE.U32.AND P0, PT, R0, UR8, PT ;  /* 0x0000000800007c0c */ /* 0x000fe2000bf06070 */
[----:B------:R-:W-:-:S12]  /*09b0*/  IMAD.MOV.U32 R0, RZ, RZ, RZ ;  /* 0x000000ffff007224 */ /* 0x000fd800078e00ff */
[----:B------:R-:W3:Y:S04]  /*09c0*/  @!P0 LDS R0, [R6] ;  /* 0x0000000006008984 */ /* 0x000ee80000000800 */
[----:B---3--:R-:W3:Y:S02]  /*09d0*/  SHFL.DOWN PT, R3, R0, 0x10, 0x1f ;  /* 0x0a001f0000037f89 */ /* 0x008ee400000e0000 */
[----:B---3--:R-:W-:-:S05]  /*09e0*/  FADD R3, R3, R0 ;  /* 0x0000000003037221 */ /* 0x008fca0000000000 */
[----:B------:R-:W3:Y:S02]  /*09f0*/  SHFL.DOWN PT, R2, R3, 0x8, 0x1f ;  /* 0x09001f0003027f89 */ /* 0x000ee400000e0000 */
[----:B---3--:R-:W-:-:S05]  /*0a00*/  FADD R2, R3, R2 ;  /* 0x0000000203027221 */ /* 0x008fca0000000000 */
[----:B------:R-:W3:Y:S02]  /*0a10*/  SHFL.DOWN PT, R5, R2, 0x4, 0x1f ;  /* 0x08801f0002057f89 */ /* 0x000ee400000e0000 */
[----:B---3--:R-:W-:-:S05]  /*0a20*/  FADD R5, R2, R5 ;  /* 0x0000000502057221 */ /* 0x008fca0000000000 */
[----:B0-2---:R-:W0:Y:S02]  /*0a30*/  SHFL.DOWN PT, R4, R5, 0x2, 0x1f ;  /* 0x08401f0005047f89 */ /* 0x005e2400000e0000 */
[----:B0-----:R-:W-:-:S05]  /*0a40*/  FADD R4, R5, R4 ;  /* 0x0000000405047221 */ /* 0x001fca0000000000 */
[----:B------:R0:W2:Y:S01]  /*0a50*/  SHFL.DOWN PT, R7, R4, 0x1, 0x1f ;  /* 0x08201f0004077f89 */ /* 0x0000a200000e0000 */
[----:B------:R-:W-:Y:S05]  /*0a60*/  @P2 EXIT ;  /* 0x000000000000294d */ /* 0x000fea0003800000 */
[----:B------:R-:W3:Y:S01]  /*0a70*/  LDC.64 R2, c[0x0][0x390] ;  /* 0x0000e400ff027b82 */ /* 0x000ee20000000a00 */
[----:B--2---:R-:W-:-:S05]  /*0a80*/  FADD R7, R4, R7 ;  /* 0x0000000704077221 */ /* 0x004fca0000000000 */
[----:B---3--:R-:W-:Y:S01]  /*0a90*/  STG.E desc[UR6][R2.64], R7 ;  /* 0x0000000702007986 */ /* 0x008fe2000c101906 */
[----:B------:R-:W-:Y:S05]  /*0aa0*/  EXIT ;  /* 0x000000000000794d */ /* 0x000fea0003800000 */
.L_x_8:
[----:B------:R-:W-:Y:S02]  /*0ab0*/  MOV R14, 0x10 ;  /* 0x00000010000e7802 */ /* 0x000fe40000000f00 */
[----:B------:R-:W-:Y:S02]  /*0ac0*/  MOV R16, 0x1f ;  /* 0x0000001f00107802 */ /* 0x000fe40000000f00 */
[----:B------:R-:W-:-:S07]  /*0ad0*/  MOV R13, 0xffffffff ;  /* 0xffffffff000d7802 */ /* 0x000fce0000000f00 */
[----:B012---:R-:W-:Y:S05]  /*0ae0*/  WARPSYNC.COLLECTIVE R13, `(.L_x_12) ;  /* 0x000000000d087348 */ /* 0x007fea0003c00000 */
[----:B--2---:R2:W3:Y:S02]  /*0af0*/  SHFL.DOWN P0, R12, R7, R14, R16 ;  /* 0x0800000e070c7389 */ /* 0x0044e40000000010 */
[----:B0123--:R-:W-:Y:S05]  /*0b00*/  ENDCOLLECTIVE ;  /* 0x000000000000791b */ /* 0x00ffea0003800000 */
.L_x_12:
[----:B------:R-:W-:Y:S01]  /*0b10*/  MOV R14, 0x8 ;  /* 0x00000008000e7802 */ /* 0x000fe20000000f00 */
[----:B------:R-:W-:-:S04]  /*0b20*/  IMAD.MOV.U32 R8, RZ, RZ, R12 ;  /* 0x000000ffff087224 */ /* 0x000fc800078e000c */
[----:B------:R-:W-:-:S05]  /*0b30*/  FADD R8, R8, R7 ;  /* 0x0000000708087221 */ /* 0x000fca0000000000 */
[----:B------:R-:W-:-:S07]  /*0b40*/  MOV R7, R8 ;  /* 0x0000000800077202 */ /* 0x000fce0000000f00 */
[----:B------:R-:W-:Y:S05]  /*0b50*/  WARPSYNC.COLLECTIVE R13, `(.L_x_13) ;  /* 0x000000000d087348 */ /* 0x000fea0003c00000 */
[----:B------:R0:W1:Y:S02]  /*0b60*/  SHFL.DOWN P0, R12, R7, R14, R16 ;  /* 0x0800000e070c7389 */ /* 0x0000640000000010 */
[----:B01----:R-:W-:Y:S05]  /*0b70*/  ENDCOLLECTIVE ;  /* 0x000000000000791b */ /* 0x003fea0003800000 */
.L_x_13:
[----:B------:R-:W-:Y:S02]  /*0b80*/  MOV R14, 0x4 ;  /* 0x00000004000e7802 */ /* 0x000fe40000000f00 */
[----:B------:R-:W-:-:S05]  /*0b90*/  MOV R9, R12 ;  /* 0x0000000c00097202 */ /* 0x000fca0000000f00 */
[----:B------:R-:W-:-:S04]  /*0ba0*/  FADD R9, R8, R9 ;  /* 0x0000000908097221 */ /* 0x000fc80000000000 */
[----:B------:R-:W-:-:S07]  /*0bb0*/  IMAD.MOV.U32 R7, RZ, RZ, R9 ;  /* 0x000000ffff077224 */ /* 0x000fce00078e0009 */
[----:B------:R-:W-:Y:S05]  /*0bc0*/  WARPSYNC.COLLECTIVE R13, `(.L_x_14) ;  /* 0x000000000d087348 */ /* 0x000fea0003c00000 */
[----:B------:R0:W1:Y:S02]  /*0bd0*/  SHFL.DOWN P0, R12, R7, R14, R16 ;  /* 0x0800000e070c7389 */ /* 0x0000640000000010 */
[----:B01----:R-:W-:Y:S05]  /*0be0*/  ENDCOLLECTIVE ;  /* 0x000000000000791b */ /* 0x003fea0003800000 */
.L_x_14:
[----:B------:R-:W-:Y:S01]  /*0bf0*/  IMAD.MOV.U32 R14, RZ, RZ, 0x2 ;  /* 0x00000002ff0e7424 */ /* 0x000fe200078e00ff */
[----:B------:R-:W-:-:S05]  /*0c00*/  MOV R10, R12 ;  /* 0x0000000c000a7202 */ /* 0x000fca0000000f00 */
[----:B------:R-:W-:-:S05]  /*0c10*/  FADD R10, R9, R10 ;  /* 0x0000000a090a7221 */ /* 0x000fca0000000000 */
[----:B------:R-:W-:-:S07]  /*0c20*/  MOV R7, R10 ;  /* 0x0000000a00077202 */ /* 0x000fce0000000f00 */
[----:B------:R-:W-:Y:S05]  /*0c30*/  WARPSYNC.COLLECTIVE R13, `(.L_x_15) ;  /* 0x000000000d087348 */ /* 0x000fea0003c00000 */
[----:B------:R0:W1:Y:S02]  /*0c40*/  SHFL.DOWN P0, R12, R7, R14, R16 ;  /* 0x0800000e070c7389 */ /* 0x0000640000000010 */
[----:B01----:R-:W-:Y:S05]  /*0c50*/  ENDCOLLECTIVE ;  /* 0x000000000000791b */ /* 0x003fea0003800000 */
.L_x_15:
[----:B------:R-:W-:Y:S02]  /*0c60*/  MOV R14, 0x1 ;  /* 0x00000001000e7802 */ /* 0x000fe40000000f00 */
[----:B------:R-:W-:-:S05]  /*0c70*/  MOV R11, R12 ;  /* 0x0000000c000b7202 */ /* 0x000fca0000000f00 */
[----:B------:R-:W-:-:S05]  /*0c80*/  FADD R11, R10, R11 ;  /* 0x0000000b0a0b7221 */ /* 0x000fca0000000000 */
[----:B------:R-:W-:-:S07]  /*0c90*/  MOV R7, R11 ;  /* 0x0000000b00077202 */ /* 0x000fce0000000f00 */
[----:B------:R-:W-:Y:S05]  /*0ca0*/  WARPSYNC.COLLECTIVE R13, `(.L_x_16) ;  /* 0x000000000d087348 */ /* 0x000fea0003c00000 */
[----:B------:R0:W1:Y:S02]  /*0cb0*/  SHFL.DOWN P0, R12, R7, R14, R16 ;  /* 0x0800000e070c7389 */ /* 0x0000640000000010 */
[----:B01----:R-:W-:Y:S05]  /*0cc0*/  ENDCOLLECTIVE ;  /* 0x000000000000791b */ /* 0x003fea0003800000 */
.L_x_16:
[----:B------:R-:W-:Y:S05]  /*0cd0*/  BRA `(.L_x_17) ;  /* 0xfffffff800807947 */ /* 0x000fea000383ffff */
.L_x_18:
[----:B------:R-:W-:-:S00]  /*0ce0*/  BRA `(.L_x_18) ;  /* 0xfffffffc00fc7947 */ /* 0x000fc0000383ffff */
[----:B------:R-:W-:-:S00]  /*0cf0*/  NOP ;  /* 0x0000000000007918 */ /* 0x000fc00000000000 */
        /* <DEDUP_REMOVED lines=8> */
.L_x_53:


//--------------------- .text._Z10reduce_usmiPfS_Pi --------------------------
	.section	.text._Z10reduce_usmiPfS_Pi,"ax",@progbits
	.align	128
        .global         _Z10reduce_usmiPfS_Pi
        .type           _Z10reduce_usmiPfS_Pi,@function
        .size           _Z10reduce_usmiPfS_Pi,(.L_x_54 - _Z10reduce_usmiPfS_Pi)
        .other          _Z10reduce_usmiPfS_Pi,@"STO_CUDA_ENTRY STV_DEFAULT"
_Z10reduce_usmiPfS_Pi:
.text._Z10reduce_usmiPfS_Pi:
        /* <DEDUP_REMOVED lines=48> */
.L_x_23:
[----:B0-----:R-:W-:-:S06]  /*0300*/  IMAD.WIDE R8, R4, 0x4, R10 ;  /* 0x0000000404087825 */ /* 0x001fcc00078e020a */
[----:B------:R-:W2:Y:S01]  /*0310*/  LDG.E.CONSTANT R9, desc[UR6][R8.64] ;  /* 0x0000000608097981 */ /* 0x000ea2000c1e9900 */
[----:B------:R-:W-:Y:S01]  /*0320*/  VIADD R7, R7, 0x1 ;  /* 0x0000000107077836 */ /* 0x000fe20000000000 */
[----:B------:R-:W-:-:S04]  /*0330*/  IADD3 R4, PT, PT, R3, R4, RZ ;  /* 0x0000000403047210 */ /* 0x000fc80007ffe0ff */
[----:B------:R-:W-:Y:S01]  /*0340*/  ISETP.NE.AND P0, PT, R7, RZ, PT ;  /* 0x000000ff0700720c */ /* 0x000fe20003f05270 */
[----:B--2---:R-:W-:-:S12]  /*0350*/  FADD R6, R9, R6 ;  /* 0x0000000609067221 */ /* 0x004fd80000000000 */
[----:B------:R-:W-:Y:S05]  /*0360*/  @P0 BRA `(.L_x_23) ;  /* 0xfffffffc00e40947 */ /* 0x000fea000383ffff */
.L_x_22:
[----:B------:R-:W-:Y:S05]  /*0370*/  BSYNC.RECONVERGENT B1 ;  /* 0x0000000000017941 */ /* 0x000fea0003800200 */
.L_x_21:
[----:B------:R-:W-:Y:S05]  /*0380*/  @!P1 BRA `(.L_x_20) ;  /* 0x0000000000409947 */ /* 0x000fea0003800000 */
.L_x_24:
        /* <DEDUP_REMOVED lines=16> */
.L_x_20:
[----:B------:R-:W-:Y:S05]  /*0490*/  BSYNC.RECONVERGENT B0 ;  /* 0x0000000000007941 */ /* 0x000fea0003800200 */
.L_x_19:
[----:B------:R-:W0:Y:S01]  /*04a0*/  S2UR UR5, SR_CgaCtaId ;  /* 0x00000000000579c3 */ /* 0x000e220000008800 */
[----:B------:R-:W-:Y:S01]  /*04b0*/  UMOV UR4, 0x400 ;  /* 0x0000040000047882 */ /* 0x000fe20000000000 */
[C---:B------:R-:W-:Y:S01]  /*04c0*/  IMAD.SHL.U32 R7, R0.reuse, 0x4, RZ ;  /* 0x0000000400077824 */ /* 0x040fe200078e00ff */
[----:B------:R-:W-:Y:S01]  /*04d0*/  LOP3.LUT R12, R0, 0x1f, RZ, 0xc0, !PT ;  /* 0x0000001f000c7812 */ /* 0x000fe200078ec0ff */
[----:B------:R-:W-:Y:S03]  /*04e0*/  BSSY.RECONVERGENT B0, `(.L_x_25) ;  /* 0x000001d000007945 */ /* 0x000fe60003800200 */
[----:B------:R-:W-:Y:S02]  /*04f0*/  ISETP.GT.U32.AND P1, PT, R12, 0xf, PT ;  /* 0x0000000f0c00780c */ /* 0x000fe40003f24070 */
[C---:B------:R-:W-:Y:S02]  /*0500*/  LOP3.LUT R4, R7.reuse, 0xf80, RZ, 0xc0, !PT ;  /* 0x00000f8007047812 */ /* 0x040fe400078ec0ff */
[----:B------:R-:W-:Y:S01]  /*0510*/  LOP3.LUT R9, R7, 0x7c, RZ, 0xc0, !PT ;  /* 0x0000007c07097812 */ /* 0x000fe200078ec0ff */
[----:B0-----:R-:W-:-:S06]  /*0520*/  ULEA UR4, UR5, UR4, 0x18 ;  /* 0x0000000405047291 */ /* 0x001fcc000f8ec0ff */
[----:B------:R-:W-:-:S03]  /*0530*/  IADD3 R8, PT, PT, R4, UR4, RZ ;  /* 0x0000000404087c10 */ /* 0x000fc6000fffe0ff */
[----:B------:R0:W-:Y:S01]  /*0540*/  STS [R7+UR4], R6 ;  /* 0x0000000607007988 */ /* 0x0001e20008000804 */
[----:B------:R-:W-:Y:S01]  /*0550*/  IADD3 R8, PT, PT, R8, R9, RZ ;  /* 0x0000000908087210 */ /* 0x000fe20007ffe0ff */
[----:B------:R-:W-:Y:S06]  /*0560*/  @P1 BRA `(.L_x_26) ;  /* 0x0000000000501947 */ /* 0x000fec0003800000 */
[----:B0-----:R-:W-:Y:S04]  /*0570*/  LDS R6, [R8+0x40] ;  /* 0x0000400008067984 */ /* 0x001fe80000000800 */
[----:B------:R-:W0:Y:S02]  /*0580*/  LDS R9, [R8] ;  /* 0x0000000008097984 */ /* 0x000e240000000800 */
[----:B0-----:R-:W-:-:S05]  /*0590*/  FADD R9, R6, R9 ;  /* 0x0000000906097221 */ /* 0x001fca0000000000 */
[----:B------:R-:W-:Y:S04]  /*05a0*/  STS [R8], R9 ;  /* 0x0000000908007388 */ /* 0x000fe80000000800 */
[----:B------:R-:W-:Y:S04]  /*05b0*/  LDS R6, [R8+0x20] ;  /* 0x0000200008067984 */ /* 0x000fe80000000800 */
        /* <DEDUP_REMOVED lines=14> */
[----:B------:R1:W-:Y:S02]  /*06a0*/  STS [R8], R9 ;  /* 0x0000000908007388 */ /* 0x0003e40000000800 */
.L_x_26:
[----:B------:R-:W-:Y:S05]  /*06b0*/  BSYNC.RECONVERGENT B0 ;  /* 0x0000000000007941 */ /* 0x000fea0003800200 */
.L_x_25:
[----:B------:R-:W-:Y:S01]  /*06c0*/  ISETP.GT.U32.AND P2, PT, R0, 0x1f, PT ;  /* 0x0000001f0000780c */ /* 0x000fe20003f44070 */
[----:B------:R2:W3:Y:S01]  /*06d0*/  LDS R10, [R4+UR4] ;  /* 0x00000004040a7984 */ /* 0x0004e20008000800 */
[----:B-1----:R-:W-:Y:S01]  /*06e0*/  VIADD R9, R7, UR4 ;  /* 0x0000000407097c36 */ /* 0x002fe20008000000 */
[----:B------:R-:W-:Y:S01]  /*06f0*/  BSSY.RECONVERGENT B0, `(.L_x_27) ;  /* 0x0000026000007945 */ /* 0x000fe20003800200 */
[----:B0-----:R-:W-:Y:S02]  /*0700*/  LEA R6, R12, UR4, 0x2 ;  /* 0x000000040c067c11 */ /* 0x001fe4000f8e10ff */
[----:B------:R-:W-:Y:S01]  /*0710*/  IMAD R9, R0, 0x7c, R9 ;  /* 0x0000007c00097824 */ /* 0x000fe200078e0209 */
[----:B------:R-:W-:Y:S06]  /*0720*/  BAR.SYNC.DEFER_BLOCKING 0x0 ;  /* 0x0000000000007b1d */ /* 0x000fec0000010000 */
[----:B--2---:R-:W-:Y:S05]  /*0730*/  @P2 BRA `(.L_x_28) ;  /* 0x0000000000842947 */ /* 0x004fea0003800000 */
[----:B---3--:R-:W-:Y:S01]  /*0740*/  SHF.L.U32 R10, R0, 0x5, RZ ;  /* 0x00000005000a7819 */ /* 0x008fe200000006ff */
[----:B------:R-:W-:Y:S03]  /*0750*/  BSSY.RECONVERGENT B1, `(.L_x_29) ;  /* 0x000001b000017945 */ /* 0x000fe60003800200 */
[----:B------:R-:W-:Y:S01]  /*0760*/  ISETP.GE.U32.AND P0, PT, R10, UR8, PT ;  /* 0x000000080a007c0c */ /* 0x000fe2000bf06070 */
[----:B------:R-:W-:-:S12]  /*0770*/  HFMA2 R10, -RZ, RZ, 0, 0 ;  /* 0x00000000ff0a7431 */ /* 0x000fd800000001ff */
[----:B------:R-:W0:Y:S01]  /*0780*/  @!P0 LDS R10, [R9] ;  /* 0x00000000090a8984 */ /* 0x000e220000000800 */
[----:B------:R-:W-:-:S03]  /*0790*/  ISETP.NE.AND P0, PT, R0, RZ, PT ;  /* 0x000000ff0000720c */ /* 0x000fc60003f05270 */
[----:B0-----:R0:W-:Y:S01]  /*07a0*/  STS [R7+UR4], R10 ;  /* 0x0000000a07007988 */ /* 0x0011e20008000804 */
[----:B------:R-:W-:Y:S09]  /*07b0*/  @P1 BRA `(.L_x_30) ;  /* 0x0000000000501947 */ /* 0x000ff20003800000 */
        /* <DEDUP_REMOVED lines=20> */
.L_x_30:
[----:B------:R-:W-:Y:S05]  /*0900*/  BSYNC.RECONVERGENT B1 ;  /* 0x0000000000017941 */ /* 0x000fea0003800200 */
.L_x_29:
[----:B------:R-:W2:Y:S01]  /*0910*/  LDS R13, [UR4] ;  /* 0x00000004ff0d7984 */ /* 0x000ea20008000800 */
[----:B01----:R-:W0:Y:S02]  /*0920*/  @!P0 LDC.64 R10, c[0x0][0x390] ;  /* 0x0000e400ff0a8b82 */ /* 0x003e240000000a00 */
[----:B0-----:R-:W-:-:S05]  /*0930*/  @!P0 IMAD.WIDE.U32 R10, R5, 0x4, R10 ;  /* 0x00000004050a8825 */ /* 0x001fca00078e000a */
[----:B--2---:R0:W-:Y:S02]  /*0940*/  @!P0 STG.E desc[UR6][R10.64], R13 ;  /* 0x0000000d0a008986 */ /* 0x0041e4000c101906 */
.L_x_28:
[----:B------:R-:W-:Y:S05]  /*0950*/  BSYNC.RECONVERGENT B0 ;  /* 0x0000000000007941 */ /* 0x000fea0003800200 */
.L_x_27:
[----:B------:R-:W-:Y:S01]  /*0960*/  ISETP.NE.AND P3, PT, R0, RZ, PT ;  /* 0x000000ff0000720c */ /* 0x000fe20003f65270 */
[----:B------:R-:W-:Y:S01]  /*0970*/  VIADD R5, R2, 0xffffffff ;  /* 0xffffffff02057836 */ /* 0x000fe20000000000 */
[----:B0--3--:R-:W-:Y:S01]  /*0980*/  MOV R10, RZ ;  /* 0x000000ff000a7202 */ /* 0x009fe20000000f00 */
[----:B------:R-:W-:Y:S06]  /*0990*/  MEMBAR.SC.GPU ;  /* 0x0000000000007992 */ /* 0x000fec0000002000 */
[----:B------:R-:W-:-:S00]  /*09a0*/  ERRBAR ;  /* 0x00000000000079ab */ /* 0x000fc00000000000 */
[----:B------:R-:W-:Y:S06]  /*09b0*/  CGAERRBAR ;  /* 0x00000000000075ab */ /* 0x000fec0000000000 */
[----:B------:R-:W-:Y:S01]  /*09c0*/  CCTL.IVALL ;  /* 0x00000000ff00798f */ /* 0x000fe20002000000 */
[----:B------:R-:W-:Y:S04]  /*09d0*/  BSSY.RECONVERGENT B0, `(.L_x_31) ;  /* 0x0000005000007945 */ /* 0x000fe80003800200 */
[----:B------:R-:W-:Y:S05]  /*09e0*/  @P3 BRA `(.L_x_32) ;  /* 0x00000000000c3947 */ /* 0x000fea0003800000 */
[----:B------:R-:W0:Y:S01]  /*09f0*/  LDC.64 R10, c[0x0][0x398] ;  /* 0x0000e600ff0a7b82 */ /* 0x000e220000000a00 */
[----:B------:R-:W-:-:S05]  /*0a00*/  HFMA2 R13, -RZ, RZ, 0, 5.9604644775390625e-08 ;  /* 0x00000001ff0d7431 */ /* 0x000fca00000001ff */
[----:B0-----:R0:W5:Y:S02]  /*0a10*/  ATOMG.E.ADD.STRONG.GPU PT, R10, desc[UR6][R10.64], R13 ;  /* 0x8000000d0a0a79a8 */ /* 0x00116400081ef106 */
.L_x_32:
[----:B------:R-:W-:Y:S05]  /*0a20*/  BSYNC.RECONVERGENT B0 ;  /* 0x0000000000007941 */ /* 0x000fea0003800200 */
.L_x_31:
[----:B-----5:R-:W-:-:S13]  /*0a30*/  ISETP.NE.AND P0, PT, R10, R5, PT ;  /* 0x000000050a00720c */ /* 0x020fda0003f05270 */
[----:B------:R-:W-:Y:S06]  /*0a40*/  BAR.RED.OR.DEFER_BLOCKING 0x0, !P0 ;  /* 0x0000000000007b1d */ /* 0x000fec0004014800 */
[----:B------:R-:W1:Y:S02]  /*0a50*/  B2R.RESULT RZ, P0 ;  /* 0x0000000000ff731c */ /* 0x000e640000004000 */
[----:B-1----:R-:W-:Y:S05]  /*0a60*/  @!P0 EXIT ;  /* 0x000000000000894d */ /* 0x002fea0003800000 */
[----:B------:R-:W-:Y:S01]  /*0a70*/  ISETP.GE.AND P0, PT, R0, R3, PT ;  /* 0x000000030000720c */ /* 0x000fe20003f06270 */
[----:B------:R-:W-:Y:S01]  /*0a80*/  BSSY.RECONVERGENT B0, `(.L_x_33) ;  /* 0x0000006000007945 */ /* 0x000fe20003800200 */
[----:B------:R-:W-:-:S11]  /*0a90*/  IMAD.MOV.U32 R2, RZ, RZ, RZ ;  /* 0x000000ffff027224 */ /* 0x000fd600078e00ff */
[----:B------:R-:W-:Y:S05]  /*0aa0*/  @P0 BRA `(.L_x_34) ;  /* 0x00000000000c0947 */ /* 0x000fea0003800000 */
[----:B------:R-:W1:Y:S02]  /*0ab0*/  LDC.64 R2, c[0x0][0x390] ;  /* 0x0000e400ff027b82 */ /* 0x000e640000000a00 */
[----:B-1----:R-:W-:-:S06]  /*0ac0*/  IMAD.WIDE.U32 R2, R0, 0x4, R2 ;  /* 0x0000000400027825 */ /* 0x002fcc00078e0002 */
[----:B------:R1:W5:Y:S02]  /*0ad0*/  LDG.E R2, desc[UR6][R2.64] ;  /* 0x0000000602027981 */ /* 0x000364000c1e1900 */
.L_x_34:
[----:B------:R-:W-:Y:S05]  /*0ae0*/  BSYNC.RECONVERGENT B0 ;  /* 0x0000000000007941 */ /* 0x000fea0003800200 */
.L_x_33:
[----:B-----5:R2:W-:Y:S01]  /*0af0*/  STS [R7+UR4], R2 ;  /* 0x0000000207007988 */ /* 0x0205e20008000804 */
[----:B------:R-:W-:Y:S04]  /*0b00*/  BSSY.RECONVERGENT B0, `(.L_x_35) ;  /* 0x0000016000007945 */ /* 0x000fe80003800200 */
[----:B------:R-:W-:Y:S05]  /*0b10*/  @P1 BRA `(.L_x_36) ;  /* 0x0000000000501947 */ /* 0x000fea0003800000 */
[----:B--2---:R-:W-:Y:S04]  /*0b20*/  LDS R2, [R8+0x40] ;  /* 0x0000400008027984 */ /* 0x004fe80000000800 */
[----:B-1----:R-:W1:Y:S02]  /*0b30*/  LDS R3, [R8] ;  /* 0x0000000008037984 */ /* 0x002e640000000800 */
[----:B-1----:R-:W-:-:S05]  /*0b40*/  FADD R3, R2, R3 ;  /* 0x0000000302037221 */ /* 0x002fca0000000000 */
[----:B------:R-:W-:Y:S04]  /*0b50*/  STS [R8], R3 ;  /* 0x0000000308007388 */ /* 0x000fe80000000800 */
[----:B------:R-:W-:Y:S04]  /*0b60*/  LDS R2, [R8+0x20] ;  /* 0x0000200008027984 */ /* 0x000fe80000000800 */
[----:B------:R-:W1:Y:S02]  /*0b70*/  LDS R5, [R8] ;  /* 0x0000000008057984 */ /* 0x000e640000000800 */
[----:B-1----:R-:W-:-:S05]  /*0b80*/  FADD R5, R2, R5 ;  /* 0x0000000502057221 */ /* 0x002fca0000000000 */
[----:B------:R-:W-:Y:S04]  /*0b90*/  STS [R8], R5 ;  /* 0x0000000508007388 */ /* 0x000fe80000000800 */
[----:B------:R-:W-:Y:S04]  /*0ba0*/  LDS R2, [R8+0x10] ;  /* 0x0000100008027984 */ /* 0x000fe80000000800 */
[----:B0-----:R-:W0:Y:S02]  /*0bb0*/  LDS R11, [R8] ;  /* 0x00000000080b7984 */ /* 0x001e240000000800 */
        /* <DEDUP_REMOVED lines=10> */
.L_x_36:
[----:B------:R-:W-:Y:S05]  /*0c60*/  BSYNC.RECONVERGENT B0 ;  /* 0x0000000000007941 */ /* 0x000fea0003800200 */
.L_x_35:
[----:B------:R-:W4:Y:S01]  /*0c70*/  LDS R4, [R4+UR4] ;  /* 0x0000000404047984 */ /* 0x000f220008000800 */
[----:B------:R-:W-:Y:S06]  /*0c80*/  BAR.SYNC.DEFER_BLOCKING 0x0 ;  /* 0x0000000000007b1d */ /* 0x000fec0000010000 */
[----:B------:R-:W-:Y:S05]  /*0c90*/  @P2 EXIT ;  /* 0x000000000000294d */ /* 0x000fea0003800000 */
[----:B------:R-:W-:-:S04]  /*0ca0*/  SHF.L.U32 R0, R0, 0x5, RZ ;  /* 0x0000000500007819 */ /* 0x000fc800000006ff */
[----:B------:R-:W-:Y:S02]  /*0cb0*/  ISETP.GE.U32.AND P0, PT, R0, UR8, PT ;  /* 0x0000000800007c0c */ /* 0x000fe4000bf06070 */
[----:B------:R-:W-:-:S11]  /*0cc0*/  MOV R0, RZ ;  /* 0x000000ff00007202 */ /* 0x000fd60000000f00 */
[----:B------:R-:W5:Y:S01]  /*0cd0*/  @!P0 LDS R0, [R9] ;  /* 0x0000000009008984 */ /* 0x000f620000000800 */
[----:B------:R-:W-:-:S03]  /*0ce0*/  ISETP.GE.U32.AND P0, PT, R12, 0x10, PT ;  /* 0x000000100c00780c */ /* 0x000fc60003f06070 */
[----:B-----5:R0:W-:Y:S10]  /*0cf0*/  STS [R7+UR4], R0 ;  /* 0x0000000007007988 */ /* 0x0201f40008000804 */
[----:B--2---:R-:W2:Y:S01]  /*0d00*/  @P0 LDS R2, [UR4] ;  /* 0x00000004ff020984 */ /* 0x004ea20008000800 */
[----:B------:R-:W-:Y:S05]  /*0d10*/  @P0 EXIT ;  /* 0x000000000000094d */ /* 0x000fea0003800000 */
[----:B0-----:R-:W-:Y:S04]  /*0d20*/  LDS R0, [R6+0x40] ;  /* 0x0000400006007984 */ /* 0x001fe80000000800 */
[----:B-1-3--:R-:W0:Y:S02]  /*0d30*/  LDS R3, [R6] ;  /* 0x0000000006037984 */ /* 0x00ae240000000800 */
        /* <DEDUP_REMOVED lines=17> */
[----:B------:R0:W-:Y:S04]  /*0e50*/  STS [R6], R3 ;  /* 0x0000000306007388 */ /* 0x0001e80000000800 */
[----:B------:R-:W1:Y:S01]  /*0e60*/  LDS R5, [UR4] ;  /* 0x00000004ff057984 */ /* 0x000e620008000800 */
[----:B------:R-:W-:Y:S05]  /*0e70*/  @P3 EXIT ;  /* 0x000000000000394d */ /* 0x000fea0003800000 */
[----:B0-2---:R-:W1:Y:S02]  /*0e80*/  LDC.64 R2, c[0x0][0x390] ;  /* 0x0000e400ff027b82 */ /* 0x005e640000000a00 */
[----:B-1----:R-:W-:Y:S01]  /*0e90*/  STG.E desc[UR6][R2.64], R5 ;  /* 0x0000000502007986 */ /* 0x002fe2000c101906 */
[----:B------:R-:W-:Y:S05]  /*0ea0*/  EXIT ;  /* 0x000000000000794d */ /* 0x000fea0003800000 */
.L_x_37:
        /* <DEDUP_REMOVED lines=13> */
.L_x_54:


//--------------------- .text._Z11reduce_treeiPfS_Pi --------------------------
	.section	.text._Z11reduce_treeiPfS_Pi,"ax",@progbits
	.align	128
        .global         _Z11reduce_treeiPfS_Pi
        .type           _Z11reduce_treeiPfS_Pi,@function
        .size           _Z11reduce_treeiPfS_Pi,(.L_x_55 - _Z11reduce_treeiPfS_Pi)
        .other          _Z11reduce_treeiPfS_Pi,@"STO_CUDA_ENTRY STV_DEFAULT"
_Z11reduce_treeiPfS_Pi:
.text._Z11reduce_treeiPfS_Pi:
[----:B------:R-:W-:Y:S01]  /*0000*/  LDC R1, c[0x0][0x37c] ;  /* 0x0000df00ff017b82 */ /* 0x000fe20000000800 */
[----:B------:R-:W0:Y:S01]  /*0010*/  S2R R0, SR_TID.X ;  /* 0x0000000000007919 */ /* 0x000e220000002100 */
[----:B------:R-:W1:Y:S06]  /*0020*/  LDCU UR4, c[0x0][0x360] ;  /* 0x00006c00ff0477ac */ /* 0x000e6c0008000800 */
[----:B------:R-:W2:Y:S01]  /*0030*/  LDC R4, c[0x0][0x370] ;  /* 0x0000dc00ff047b82 */ /* 0x000ea20000000800 */
[----:B------:R-:W-:Y:S01]  /*0040*/  BSSY.RECONVERGENT B0, `(.L_x_38) ;  /* 0x0000046000007945 */ /* 0x000fe20003800200 */
[----:B------:R-:W0:Y:S01]  /*0050*/  S2R R5, SR_CTAID.X ;  /* 0x0000000000057919 */ /* 0x000e220000002500 */
[----:B------:R-:W3:Y:S01]  /*0060*/  LDCU UR5, c[0x0][0x380] ;  /* 0x00007000ff0577ac */ /* 0x000ee20008000800 */
[----:B------:R-:W-:Y:S01]  /*0070*/  IMAD.MOV.U32 R7, RZ, RZ, RZ ;  /* 0x000000ffff077224 */ /* 0x000fe200078e00ff */
[----:B------:R-:W4:Y:S01]  /*0080*/  LDCU.64 UR6, c[0x0][0x358] ;  /* 0x00006b00ff0677ac */ /* 0x000f220008000a00 */
[----:B-1----:R-:W-:-:S02]  /*0090*/  IMAD.U32 R2, RZ, RZ, UR4 ;  /* 0x00000004ff027e24 */ /* 0x002fc4000f8e00ff */
[----:B--2---:R-:W-:Y:S02]  /*00a0*/  IMAD R3, R4, UR4, RZ ;  /* 0x0000000404037c24 */ /* 0x004fe4000f8e02ff */
[----:B0-----:R-:W-:-:S05]  /*00b0*/  IMAD R6, R5, UR4, R0 ;  /* 0x0000000405067c24 */ /* 0x001fca000f8e0200 */
[----:B---3--:R-:W-:-:S13]  /*00c0*/  ISETP.GE.AND P0, PT, R6, UR5, PT ;  /* 0x0000000506007c0c */ /* 0x008fda000bf06270 */
[----:B----4-:R-:W-:Y:S05]  /*00d0*/  @P0 BRA `(.L_x_39) ;  /* 0x0000000000f00947 */ /* 0x010fea0003800000 */
[----:B------:R-:W0:Y:S01]  /*00e0*/  I2F.U32.RP R12, R3 ;  /* 0x00000003000c7306 */ /* 0x000e220000209000 */
[C---:B------:R-:W-:Y:S01]  /*00f0*/  IMAD.IADD R7, R3.reuse, 0x1, R6 ;  /* 0x0000000103077824 */ /* 0x040fe200078e0206 */
[----:B------:R-:W-:Y:S01]  /*0100*/  ISETP.NE.U32.AND P2, PT, R3, RZ, PT ;  /* 0x000000ff0300720c */ /* 0x000fe20003f45070 */
[----:B------:R-:W-:Y:S01]  /*0110*/  IMAD.MOV R13, RZ, RZ, -R3 ;  /* 0x000000ffff0d7224 */ /* 0x000fe200078e0a03 */
[----:B------:R-:W-:Y:S02]  /*0120*/  BSSY.RECONVERGENT B1, `(.L_x_40) ;  /* 0x0000026000017945 */ /* 0x000fe40003800200 */
[C---:B------:R-:W-:Y:S02]  /*0130*/  ISETP.GE.AND P0, PT, R7.reuse, UR5, PT ;  /* 0x0000000507007c0c */ /* 0x040fe4000bf06270 */
[----:B------:R-:W-:Y:S02]  /*0140*/  VIMNMX R10, PT, PT, R7, UR5, !PT ;  /* 0x00000005070a7c48 */ /* 0x000fe4000ffe0100 */
[----:B------:R-:W-:-:S04]  /*0150*/  SEL R11, RZ, 0x1, P0 ;  /* 0x00000001ff0b7807 */ /* 0x000fc80000000000 */
[----:B------:R-:W-:Y:S01]  /*0160*/  IADD3 R10, PT, PT, R10, -R7, -R11 ;  /* 0x800000070a0a7210 */ /* 0x000fe20007ffe80b */
[----:B0-----:R-:W0:Y:S02]  /*0170*/  MUFU.RCP R12, R12 ;  /* 0x0000000c000c7308 */ /* 0x001e240000001000 */
[----:B0-----:R-:W-:-:S06]  /*0180*/  IADD3 R8, PT, PT, R12, 0xffffffe, RZ ;  /* 0x0ffffffe0c087810 */ /* 0x001fcc0007ffe0ff */
[----:B------:R0:W1:Y:S02]  /*0190*/  F2I.FTZ.U32.TRUNC.NTZ R9, R8 ;  /* 0x0000000800097305 */ /* 0x000064000021f000 */
[----:B0-----:R-:W-:Y:S02]  /*01a0*/  HFMA2 R8, -RZ, RZ, 0, 0 ;  /* 0x00000000ff087431 */ /* 0x001fe400000001ff */
[----:B-1----:R-:W-:-:S04]  /*01b0*/  IMAD R13, R13, R9, RZ ;  /* 0x000000090d0d7224 */ /* 0x002fc800078e02ff */
[----:B------:R-:W-:-:S06]  /*01c0*/  IMAD.HI.U32 R9, R9, R13, R8 ;  /* 0x0000000d09097227 */ /* 0x000fcc00078e0008 */
[----:B------:R-:W-:-:S04]  /*01d0*/  IMAD.HI.U32 R8, R9, R10, RZ ;  /* 0x0000000a09087227 */ /* 0x000fc800078e00ff */
[----:B------:R-:W-:-:S04]  /*01e0*/  IMAD.MOV R7, RZ, RZ, -R8 ;  /* 0x000000ffff077224 */ /* 0x000fc800078e0a08 */
[----:B------:R-:W-:-:S05]  /*01f0*/  IMAD R10, R3, R7, R10 ;  /* 0x00000007030a7224 */ /* 0x000fca00078e020a */
[----:B------:R-:W-:-:S13]  /*0200*/  ISETP.GE.U32.AND P0, PT, R10, R3, PT ;  /* 0x000000030a00720c */ /* 0x000fda0003f06070 */
[----:B------:R-:W-:Y:S01]  /*0210*/  @P0 IMAD.IADD R10, R10, 0x1, -R3 ;  /* 0x000000010a0a0824 */ /* 0x000fe200078e0a03 */
[----:B------:R-:W-:-:S04]  /*0220*/  @P0 IADD3 R8, PT, PT, R8, 0x1, RZ ;  /* 0x0000000108080810 */ /* 0x000fc80007ffe0ff */
[----:B------:R-:W-:-:S13]  /*0230*/  ISETP.GE.U32.AND P1, PT, R10, R3, PT ;  /* 0x000000030a00720c */ /* 0x000fda0003f26070 */
[----:B------:R-:W-:Y:S01]  /*0240*/  @P1 VIADD R8, R8, 0x1 ;  /* 0x0000000108081836 */ /* 0x000fe20000000000 */
[----:B------:R-:W-:-:S05]  /*0250*/  @!P2 LOP3.LUT R8, RZ, R3, RZ, 0x33, !PT ;  /* 0x00000003ff08a212 */ /* 0x000fca00078e33ff */
[----:B------:R-:W-:-:S05]  /*0260*/  IMAD.IADD R8, R11, 0x1, R8 ;  /* 0x000000010b087824 */ /* 0x000fca00078e0208 */
[C---:B------:R-:W-:Y:S02]  /*0270*/  LOP3.LUT R7, R8.reuse, 0x3, RZ, 0xc0, !PT ;  /* 0x0000000308077812 */ /* 0x040fe400078ec0ff */
[----:B------:R-:W-:Y:S02]  /*0280*/  ISETP.GE.U32.AND P1, PT, R8, 0x3, PT ;  /* 0x000000030800780c */ /* 0x000fe40003f26070 */
[----:B------:R-:W-:Y:S02]  /*0290*/  ISETP.NE.AND P0, PT, R7, 0x3, PT ;  /* 0x000000030700780c */ /* 0x000fe40003f05270 */
[----:B------:R-:W-:-:S11]  /*02a0*/  MOV R7, RZ ;  /* 0x000000ff00077202 */ /* 0x000fd60000000f00 */
[----:B------:R-:W-:Y:S05]  /*02b0*/  @!P0 BRA `(.L_x_41) ;  /* 0x0000000000308947 */ /* 0x000fea0003800000 */
[----:B------:R-:W0:Y:S01]  /*02c0*/  LDC.64 R10, c[0x0][0x388] ;  /* 0x0000e200ff0a7b82 */ /* 0x000e220000000a00 */
[----:B------:R-:W-:-:S05]  /*02d0*/  VIADD R7, R8, 0x1 ;  /* 0x0000000108077836 */ /* 0x000fca0000000000 */
[----:B------:R-:W-:Y:S01]  /*02e0*/  LOP3.LUT R8, R7, 0x3, RZ, 0xc0, !PT ;  /* 0x0000000307087812 */ /* 0x000fe200078ec0ff */
[----:B------:R-:W-:-:S03]  /*02f0*/  IMAD.MOV.U32 R7, RZ, RZ, RZ ;  /* 0x000000ffff077224 */ /* 0x000fc600078e00ff */
[----:B------:R-:W-:-:S07]  /*0300*/  IADD3 R12, PT, PT, -R8, RZ, RZ ;  /* 0x000000ff080c7210 */ /* 0x000fce0007ffe1ff */
.L_x_42:
[----:B0-----:R-:W-:-:S06]  /*0310*/  IMAD.WIDE R8, R6, 0x4, R10 ;  /* 0x0000000406087825 */ /* 0x001fcc00078e020a */
[----:B------:R-:W2:Y:S01]  /*0320*/  LDG.E.CONSTANT R8, desc[UR6][R8.64] ;  /* 0x0000000608087981 */ /* 0x000ea2000c1e9900 */
[----:B------:R-:W-:Y:S02]  /*0330*/  VIADD R12, R12, 0x1 ;  /* 0x000000010c0c7836 */ /* 0x000fe40000000000 */
[----:B------:R-:W-:-:S03]  /*0340*/  IMAD.IADD R6, R3, 0x1, R6 ;  /* 0x0000000103067824 */ /* 0x000fc600078e0206 */
[----:B------:R-:W-:Y:S01]  /*0350*/  ISETP.NE.AND P0, PT, R12, RZ, PT ;  /* 0x000000ff0c00720c */ /* 0x000fe20003f05270 */
[----:B--2---:R-:W-:-:S12]  /*0360*/  FADD R7, R8, R7 ;  /* 0x0000000708077221 */ /* 0x004fd80000000000 */
[----:B------:R-:W-:Y:S05]  /*0370*/  @P0 BRA `(.L_x_42) ;  /* 0xfffffffc00e40947 */ /* 0x000fea000383ffff */
.L_x_41:
[----:B------:R-:W-:Y:S05]  /*0380*/  BSYNC.RECONVERGENT B1 ;  /* 0x0000000000017941 */ /* 0x000fea0003800200 */
.L_x_40:
[----:B------:R-:W-:Y:S05]  /*0390*/  @!P1 BRA `(.L_x_39) ;  /* 0x0000000000409947 */ /* 0x000fea0003800000 */
.L_x_43:
        /* <DEDUP_REMOVED lines=16> */
.L_x_39:
[----:B------:R-:W-:Y:S05]  /*04a0*/  BSYNC.RECONVERGENT B0 ;  /* 0x0000000000007941 */ /* 0x000fea0003800200 */
.L_x_38:
[----:B------:R-:W-:Y:S01]  /*04b0*/  ISETP.NE.AND P0, PT, R0, RZ, PT ;  /* 0x000000ff0000720c */ /* 0x000fe20003f05270 */
[----:B------:R-:W0:Y:S01]  /*04c0*/  S2UR UR5, SR_CgaCtaId ;  /* 0x00000000000579c3 */ /* 0x000e220000008800 */
[----:B------:R-:W-:Y:S01]  /*04d0*/  UMOV UR4, 0x400 ;  /* 0x0000040000047882 */ /* 0x000fe20000000000 */
[----:B------:R-:W-:-:S10]  /*04e0*/  ISETP.GE.U32.AND P1, PT, R2, 0x2, PT ;  /* 0x000000020200780c */ /* 0x000fd40003f26070 */
[----:B------:R-:W1:Y:S01]  /*04f0*/  @!P0 S2R R9, SR_CgaCtaId ;  /* 0x0000000000098919 */ /* 0x000e620000008800 */
[----:B------:R-:W-:Y:S01]  /*0500*/  @!P0 MOV R8, 0x400 ;  /* 0x0000040000088802 */ /* 0x000fe20000000f00 */
[----:B0-----:R-:W-:-:S06]  /*0510*/  ULEA UR4, UR5, UR4, 0x18 ;  /* 0x0000000405047291 */ /* 0x001fcc000f8ec0ff */
[----:B------:R-:W-:-:S05]  /*0520*/  LEA R6, R0, UR4, 0x2 ;  /* 0x0000000400067c11 */ /* 0x000fca000f8e10ff */
[----:B------:R0:W-:Y:S01]  /*0530*/  STS [R6], R7 ;  /* 0x0000000706007388 */ /* 0x0001e20000000800 */
[----:B-1----:R-:W-:Y:S01]  /*0540*/  @!P0 LEA R10, R9, R8, 0x18 ;  /* 0x00000008090a8211 */ /* 0x002fe200078ec0ff */
[----:B------:R-:W-:Y:S06]  /*0550*/  BAR.SYNC.DEFER_BLOCKING 0x0 ;  /* 0x0000000000007b1d */ /* 0x000fec0000010000 */
[----:B0-----:R-:W-:Y:S05]  /*0560*/  @!P1 BRA `(.L_x_44) ;  /* 0x0000000000309947 */ /* 0x001fea0003800000 */
[----:B------:R-:W-:-:S07]  /*0570*/  IMAD.MOV.U32 R7, RZ, RZ, R2 ;  /* 0x000000ffff077224 */ /* 0x000fce00078e0002 */
.L_x_45:
[----:B------:R-:W-:-:S04]  /*0580*/  SHF.R.U32.HI R11, RZ, 0x1, R7 ;  /* 0x00000001ff0b7819 */ /* 0x000fc80000011607 */
[----:B------:R-:W-:-:S13]  /*0590*/  ISETP.GE.U32.AND P1, PT, R0, R11, PT ;  /* 0x0000000b0000720c */ /* 0x000fda0003f26070 */
[----:B------:R-:W-:Y:S01]  /*05a0*/  @!P1 IMAD R8, R11, 0x4, R6 ;  /* 0x000000040b089824 */ /* 0x000fe200078e0206 */
[----:B------:R-:W-:Y:S05]  /*05b0*/  @!P1 LDS R9, [R6] ;  /* 0x0000000006099984 */ /* 0x000fea0000000800 */
[----:B------:R-:W0:Y:S02]  /*05c0*/  @!P1 LDS R8, [R8] ;  /* 0x0000000008089984 */ /* 0x000e240000000800 */
[----:B0-----:R-:W-:-:S05]  /*05d0*/  @!P1 FADD R9, R8, R9 ;  /* 0x0000000908099221 */ /* 0x001fca0000000000 */
[----:B------:R0:W-:Y:S01]  /*05e0*/  @!P1 STS [R6], R9 ;  /* 0x0000000906009388 */ /* 0x0001e20000000800 */
[----:B------:R-:W-:Y:S01]  /*05f0*/  BAR.SYNC.DEFER_BLOCKING 0x0 ;  /* 0x0000000000007b1d */ /* 0x000fe20000010000 */
[----:B------:R-:W-:Y:S02]  /*0600*/  ISETP.GT.U32.AND P1, PT, R7, 0x3, PT ;  /* 0x000000030700780c */ /* 0x000fe40003f24070 */
[----:B------:R-:W-:-:S11]  /*0610*/  MOV R7, R11 ;  /* 0x0000000b00077202 */ /* 0x000fd60000000f00 */
[----:B0-----:R-:W-:Y:S05]  /*0620*/  @P1 BRA `(.L_x_45) ;  /* 0xfffffffc00d41947 */ /* 0x001fea000383ffff */
.L_x_44:
[----:B------:R-:W0:Y:S01]  /*0630*/  @!P0 LDS R7, [R10] ;  /* 0x000000000a078984 */ /* 0x000e220000000800 */
[----:B------:R-:W1:Y:S01]  /*0640*/  @!P0 LDC.64 R8, c[0x0][0x390] ;  /* 0x0000e400ff088b82 */ /* 0x000e620000000a00 */
[----:B------:R-:W-:Y:S02]  /*0650*/  VIADD R11, R4, 0xffffffff ;  /* 0xffffffff040b7836 */ /* 0x000fe40000000000 */
[----:B------:R-:W-:Y:S02]  /*0660*/  HFMA2 R4, -RZ, RZ, 0, 0 ;  /* 0x00000000ff047431 */ /* 0x000fe400000001ff */
[----:B-1----:R-:W-:-:S05]  /*0670*/  @!P0 IMAD.WIDE.U32 R8, R5, 0x4, R8 ;  /* 0x0000000405088825 */ /* 0x002fca00078e0008 */
[----:B0-----:R0:W-:Y:S01]  /*0680*/  @!P0 STG.E desc[UR6][R8.64], R7 ;  /* 0x0000000708008986 */ /* 0x0011e2000c101906 */
[----:B------:R-:W-:Y:S06]  /*0690*/  MEMBAR.SC.GPU ;  /* 0x0000000000007992 */ /* 0x000fec0000002000 */
[----:B------:R-:W-:-:S00]  /*06a0*/  ERRBAR ;  /* 0x00000000000079ab */ /* 0x000fc00000000000 */
[----:B------:R-:W-:Y:S06]  /*06b0*/  CGAERRBAR ;  /* 0x00000000000075ab */ /* 0x000fec0000000000 */
[----:B------:R-:W-:Y:S01]  /*06c0*/  CCTL.IVALL ;  /* 0x00000000ff00798f */ /* 0x000fe20002000000 */
[----:B------:R-:W-:Y:S04]  /*06d0*/  BSSY.RECONVERGENT B0, `(.L_x_46) ;  /* 0x0000005000007945 */ /* 0x000fe80003800200 */
[----:B------:R-:W-:Y:S05]  /*06e0*/  @P0 BRA `(.L_x_47) ;  /* 0x00000000000c0947 */ /* 0x000fea0003800000 */
[----:B------:R-:W1:Y:S01]  /*06f0*/  LDC.64 R4, c[0x0][0x398] ;  /* 0x0000e600ff047b82 */ /* 0x000e620000000a00 */
[----:B0-----:R-:W-:-:S05]  /*0700*/  IMAD.MOV.U32 R7, RZ, RZ, 0x1 ;  /* 0x00000001ff077424 */ /* 0x001fca00078e00ff */
[----:B-1----:R1:W5:Y:S02]  /*0710*/  ATOMG.E.ADD.STRONG.GPU PT, R4, desc[UR6][R4.64], R7 ;  /* 0x80000007040479a8 */ /* 0x00236400081ef106 */
.L_x_47:
[----:B------:R-:W-:Y:S05]  /*0720*/  BSYNC.RECONVERGENT B0 ;  /* 0x0000000000007941 */ /* 0x000fea0003800200 */
.L_x_46:
[----:B-----5:R-:W-:-:S13]  /*0730*/  ISETP.NE.AND P0, PT, R4, R11, PT ;  /* 0x0000000b0400720c */ /* 0x020fda0003f05270 */
[----:B------:R-:W-:Y:S06]  /*0740*/  BAR.RED.OR.DEFER_BLOCKING 0x0, !P0 ;  /* 0x0000000000007b1d */ /* 0x000fec0004014800 */
[----:B------:R-:W2:Y:S02]  /*0750*/  B2R.RESULT RZ, P0 ;  /* 0x0000000000ff731c */ /* 0x000ea40000004000 */
[----:B--2---:R-:W-:Y:S05]  /*0760*/  @!P0 EXIT ;  /* 0x000000000000894d */ /* 0x004fea0003800000 */
[----:B------:R-:W-:Y:S01]  /*0770*/  ISETP.GE.AND P1, PT, R0, R3, PT ;  /* 0x000000030000720c */ /* 0x000fe20003f26270 */
[----:B------:R-:W-:Y:S01]  /*0780*/  BSSY.RECONVERGENT B0, `(.L_x_48) ;  /* 0x0000008000007945 */ /* 0x000fe20003800200 */
[----:B-1----:R-:W-:Y:S01]  /*0790*/  HFMA2 R5, -RZ, RZ, 0, 0 ;  /* 0x00000000ff057431 */ /* 0x002fe200000001ff */
[----:B------:R-:W-:Y:S02]  /*07a0*/  ISETP.GE.U32.AND P2, PT, R2, 0x2, PT ;  /* 0x000000020200780c */ /* 0x000fe40003f46070 */
[----:B------:R-:W-:-:S08]  /*07b0*/  ISETP.NE.AND P0, PT, R0, RZ, PT ;  /* 0x000000ff0000720c */ /* 0x000fd00003f05270 */
[----:B------:R-:W-:Y:S05]  /*07c0*/  @P1 BRA `(.L_x_49) ;  /* 0x00000000000c1947 */ /* 0x000fea0003800000 */
[----:B------:R-:W1:Y:S02]  /*07d0*/  LDC.64 R4, c[0x0][0x390] ;  /* 0x0000e400ff047b82 */ /* 0x000e640000000a00 */
[----:B-1----:R-:W-:-:S06]  /*07e0*/  IMAD.WIDE.U32 R4, R0, 0x4, R4 ;  /* 0x0000000400047825 */ /* 0x002fcc00078e0004 */
[----:B------:R1:W5:Y:S02]  /*07f0*/  LDG.E R5, desc[UR6][R4.64] ;  /* 0x0000000604057981 */ /* 0x000364000c1e1900 */
.L_x_49:
[----:B------:R-:W-:Y:S05]  /*0800*/  BSYNC.RECONVERGENT B0 ;  /* 0x0000000000007941 */ /* 0x000fea0003800200 */
.L_x_48:
[----:B-----5:R2:W-:Y:S01]  /*0810*/  STS [R6], R5 ;  /* 0x0000000506007388 */ /* 0x0205e20000000800 */
[----:B------:R-:W-:Y:S06]  /*0820*/  BAR.SYNC.DEFER_BLOCKING 0x0 ;  /* 0x0000000000007b1d */ /* 0x000fec0000010000 */
[----:B------:R-:W-:Y:S05]  /*0830*/  @!P2 BRA `(.L_x_50) ;  /* 0x00000000002ca947 */ /* 0x000fea0003800000 */
.L_x_51:
[----:B0-----:R-:W-:-:S04]  /*0840*/  SHF.R.U32.HI R7, RZ, 0x1, R2 ;  /* 0x00000001ff077819 */ /* 0x001fc80000011602 */
[----:B------:R-:W-:-:S13]  /*0850*/  ISETP.GE.U32.AND P1, PT, R0, R7, PT ;  /* 0x000000070000720c */ /* 0x000fda0003f26070 */
[----:B------:R-:W-:Y:S01]  /*0860*/  @!P1 IMAD R3, R7, 0x4, R6 ;  /* 0x0000000407039824 */ /* 0x000fe200078e0206 */
[----:B-1----:R-:W-:Y:S05]  /*0870*/  @!P1 LDS R4, [R6] ;  /* 0x0000000006049984 */ /* 0x002fea0000000800 */
[----:B------:R-:W2:Y:S02]  /*0880*/  @!P1 LDS R3, [R3] ;  /* 0x0000000003039984 */ /* 0x000ea40000000800 */
[----:B--2---:R-:W-:-:S05]  /*0890*/  @!P1 FADD R5, R3, R4 ;  /* 0x0000000403059221 */ /* 0x004fca0000000000 */
[----:B------:R3:W-:Y:S01]  /*08a0*/  @!P1 STS [R6], R5 ;  /* 0x0000000506009388 */ /* 0x0007e20000000800 */
[----:B------:R-:W-:Y:S01]  /*08b0*/  BAR.SYNC.DEFER_BLOCKING 0x0 ;  /* 0x0000000000007b1d */ /* 0x000fe20000010000 */
[----:B------:R-:W-:Y:S02]  /*08c0*/  ISETP.GT.U32.AND P1, PT, R2, 0x3, PT ;  /* 0x000000030200780c */ /* 0x000fe40003f24070 */
[----:B------:R-:W-:-:S11]  /*08d0*/  MOV R2, R7 ;  /* 0x0000000700027202 */ /* 0x000fd60000000f00 */
[----:B---3--:R-:W-:Y:S05]  /*08e0*/  @P1 BRA `(.L_x_51) ;  /* 0xfffffffc00d41947 */ /* 0x008fea000383ffff */
.L_x_50:
[----:B------:R-:W-:Y:S05]  /*08f0*/  @P0 EXIT ;  /* 0x000000000000094d */ /* 0x000fea0003800000 */
[----:B------:R-:W3:Y:S01]  /*0900*/  S2UR UR5, SR_CgaCtaId ;  /* 0x00000000000579c3 */ /* 0x000ee20000008800 */
[----:B------:R-:W-:-:S07]  /*0910*/  UMOV UR4, 0x400 ;  /* 0x0000040000047882 */ /* 0x000fce0000000000 */
[----:B------:R-:W4:Y:S01]  /*0920*/  LDC.64 R2, c[0x0][0x390] ;  /* 0x0000e400ff027b82 */ /* 0x000f220000000a00 */
[----:B---3--:R-:W-:-:S09]  /*0930*/  ULEA UR4, UR5, UR4, 0x18 ;  /* 0x0000000405047291 */ /* 0x008fd2000f8ec0ff */
[----:B--2---:R-:W4:Y:S04]  /*0940*/  LDS R5, [UR4] ;  /* 0x00000004ff057984 */ /* 0x004f280008000800 */
[----:B----4-:R-:W-:Y:S01]  /*0950*/  STG.E desc[UR6][R2.64], R5 ;  /* 0x0000000502007986 */ /* 0x010fe2000c101906 */
[----:B------:R-:W-:Y:S05]  /*0960*/  EXIT ;  /* 0x000000000000794d */ /* 0x000fea0003800000 */
.L_x_52:
        /* <DEDUP_REMOVED lines=9> */
.L_x_55:


//--------------------- .nv.shared._Z15reduce_registeriPfS_Pi --------------------------
	.section	.nv.shared._Z15reduce_registeriPfS_Pi,"aw",@nobits
	.sectionflags	@""
	.align	4
.nv.shared._Z15reduce_registeriPfS_Pi:
	.zero		1152


//--------------------- .nv.shared.reserved.0     --------------------------
	.section	.nv.shared.reserved.0,"aw",@nobits
	.weak		__nv_reservedSMEM_offset_0_alias
	.size		__nv_reservedSMEM_offset_0_alias, 0, 64
	.other		__nv_reservedSMEM_offset_0_alias,@"STO_CUDA_RESERVED_SHARED STV_DEFAULT"
__nv_reservedSMEM_offset_0_alias:
	.zero		0
	.zero		64


//--------------------- .nv.shared._Z10reduce_usmiPfS_Pi --------------------------
	.section	.nv.shared._Z10reduce_usmiPfS_Pi,"aw",@nobits
	.sectionflags	@""
	.align	4
.nv.shared._Z10reduce_usmiPfS_Pi:
	.zero		5120


//--------------------- .nv.shared._Z11reduce_treeiPfS_Pi --------------------------
	.section	.nv.shared._Z11reduce_treeiPfS_Pi,"aw",@nobits
	.sectionflags	@""
	.align	4
.nv.shared._Z11reduce_treeiPfS_Pi:
	.zero		5120


//--------------------- .nv.constant0._Z15reduce_registeriPfS_Pi --------------------------
	.section	.nv.constant0._Z15reduce_registeriPfS_Pi,"a",@progbits
	.sectionflags	@""
	.align	4
.nv.constant0._Z15reduce_registeriPfS_Pi:
	.zero		928


//--------------------- .nv.constant0._Z10reduce_usmiPfS_Pi --------------------------
	.section	.nv.constant0._Z10reduce_usmiPfS_Pi,"a",@progbits
	.sectionflags	@""
	.align	4
.nv.constant0._Z10reduce_usmiPfS_Pi:
	.zero		928


//--------------------- .nv.constant0._Z11reduce_treeiPfS_Pi --------------------------
	.section	.nv.constant0._Z11reduce_treeiPfS_Pi,"a",@progbits
	.sectionflags	@""
	.align	4
.nv.constant0._Z11reduce_treeiPfS_Pi:
	.zero		928


//--------------------- SYMBOLS --------------------------

	.type		.nv.reservedSmem.offset0,@object
	.size		.nv.reservedSmem.offset0,0x4
	.type		.nv.reservedSmem.cap,@object
	.size		.nv.reservedSmem.cap,0x4
